//
// Generated by NVIDIA NVVM Compiler
//
// Compiler Build ID: CL-36424714
// Cuda compilation tools, release 13.0, V13.0.88
// Based on NVVM 20.0.0
//

.version 9.0
.target sm_100
.address_size 64

	// .globl	_ZN2ot15ComputeLogProbsEPKfS1_PKiS3_iS3_S3_iiiPf

.visible .entry _ZN2ot15ComputeLogProbsEPKfS1_PKiS3_iS3_S3_iiiPf(
	.param .u64 .ptr .align 1 _ZN2ot15ComputeLogProbsEPKfS1_PKiS3_iS3_S3_iiiPf_param_0,
	.param .u64 .ptr .align 1 _ZN2ot15ComputeLogProbsEPKfS1_PKiS3_iS3_S3_iiiPf_param_1,
	.param .u64 .ptr .align 1 _ZN2ot15ComputeLogProbsEPKfS1_PKiS3_iS3_S3_iiiPf_param_2,
	.param .u64 .ptr .align 1 _ZN2ot15ComputeLogProbsEPKfS1_PKiS3_iS3_S3_iiiPf_param_3,
	.param .u32 _ZN2ot15ComputeLogProbsEPKfS1_PKiS3_iS3_S3_iiiPf_param_4,
	.param .u64 .ptr .align 1 _ZN2ot15ComputeLogProbsEPKfS1_PKiS3_iS3_S3_iiiPf_param_5,
	.param .u64 .ptr .align 1 _ZN2ot15ComputeLogProbsEPKfS1_PKiS3_iS3_S3_iiiPf_param_6,
	.param .u32 _ZN2ot15ComputeLogProbsEPKfS1_PKiS3_iS3_S3_iiiPf_param_7,
	.param .u32 _ZN2ot15ComputeLogProbsEPKfS1_PKiS3_iS3_S3_iiiPf_param_8,
	.param .u32 _ZN2ot15ComputeLogProbsEPKfS1_PKiS3_iS3_S3_iiiPf_param_9,
	.param .u64 .ptr .align 1 _ZN2ot15ComputeLogProbsEPKfS1_PKiS3_iS3_S3_iiiPf_param_10
)
{
	.reg .pred 	%p<3>;
	.reg .b32 	%r<19>;
	.reg .b32 	%f<6>;
	.reg .b64 	%rd<36>;

	ld.param.u64 	%rd4, [_ZN2ot15ComputeLogProbsEPKfS1_PKiS3_iS3_S3_iiiPf_param_1];
	ld.param.u64 	%rd6, [_ZN2ot15ComputeLogProbsEPKfS1_PKiS3_iS3_S3_iiiPf_param_3];
	ld.param.u32 	%r4, [_ZN2ot15ComputeLogProbsEPKfS1_PKiS3_iS3_S3_iiiPf_param_4];
	ld.param.u64 	%rd7, [_ZN2ot15ComputeLogProbsEPKfS1_PKiS3_iS3_S3_iiiPf_param_5];
	ld.param.u64 	%rd8, [_ZN2ot15ComputeLogProbsEPKfS1_PKiS3_iS3_S3_iiiPf_param_6];
	ld.param.u32 	%r7, [_ZN2ot15ComputeLogProbsEPKfS1_PKiS3_iS3_S3_iiiPf_param_7];
	ld.param.u32 	%r5, [_ZN2ot15ComputeLogProbsEPKfS1_PKiS3_iS3_S3_iiiPf_param_8];
	ld.param.u32 	%r6, [_ZN2ot15ComputeLogProbsEPKfS1_PKiS3_iS3_S3_iiiPf_param_9];
	ld.param.u64 	%rd9, [_ZN2ot15ComputeLogProbsEPKfS1_PKiS3_iS3_S3_iiiPf_param_10];
	mov.u32 	%r8, %ntid.x;
	mov.u32 	%r9, %ctaid.x;
	mov.u32 	%r10, %tid.x;
	mad.lo.s32 	%r1, %r8, %r9, %r10;
	setp.ge.s32 	%p1, %r1, %r7;
	@%p1 bra 	$L__BB0_3;
	ld.param.u64 	%rd34, [_ZN2ot15ComputeLogProbsEPKfS1_PKiS3_iS3_S3_iiiPf_param_0];
	cvta.to.global.u64 	%rd10, %rd8;
	cvta.to.global.u64 	%rd11, %rd6;
	cvta.to.global.u64 	%rd12, %rd7;
	cvta.to.global.u64 	%rd13, %rd4;
	cvta.to.global.u64 	%rd14, %rd34;
	cvta.to.global.u64 	%rd15, %rd9;
	mul.wide.s32 	%rd16, %r1, 4;
	add.s64 	%rd17, %rd10, %rd16;
	ld.global.u32 	%r11, [%rd17];
	mul.wide.s32 	%rd18, %r11, 4;
	add.s64 	%rd19, %rd11, %rd18;
	ld.global.u32 	%r12, [%rd19];
	add.s32 	%r13, %r12, 1;
	add.s64 	%rd20, %rd12, %rd18;
	ld.global.u32 	%r14, [%rd20];
	sub.s32 	%r15, %r1, %r14;
	rem.s32 	%r2, %r15, %r13;
	mul.lo.s32 	%r16, %r5, %r1;
	mul.wide.s32 	%rd21, %r16, 4;
	add.s64 	%rd1, %rd14, %rd21;
	add.s64 	%rd22, %rd13, %rd16;
	mul.lo.s32 	%r3, %r11, %r6;
	ld.global.f32 	%f1, [%rd22];
	shl.b32 	%r17, %r1, 1;
	mul.wide.s32 	%rd23, %r17, 4;
	add.s64 	%rd2, %rd15, %rd23;
	mul.wide.s32 	%rd24, %r4, 4;
	add.s64 	%rd25, %rd1, %rd24;
	ld.global.f32 	%f2, [%rd25];
	sub.f32 	%f3, %f2, %f1;
	st.global.f32 	[%rd2], %f3;
	setp.ge.s32 	%p2, %r2, %r12;
	@%p2 bra 	$L__BB0_3;
	ld.param.u64 	%rd35, [_ZN2ot15ComputeLogProbsEPKfS1_PKiS3_iS3_S3_iiiPf_param_2];
	cvt.s64.s32 	%rd26, %r3;
	cvt.s64.s32 	%rd27, %r2;
	add.s64 	%rd28, %rd27, %rd26;
	cvta.to.global.u64 	%rd29, %rd35;
	shl.b64 	%rd30, %rd28, 2;
	add.s64 	%rd31, %rd29, %rd30;
	ld.global.u32 	%r18, [%rd31];
	mul.wide.s32 	%rd32, %r18, 4;
	add.s64 	%rd33, %rd1, %rd32;
	ld.global.f32 	%f4, [%rd33];
	sub.f32 	%f5, %f4, %f1;
	st.global.f32 	[%rd2+4], %f5;
$L__BB0_3:
	ret;

}
	// .globl	_ZN2ot12ComputeAlphaEPKfPKiS3_S3_iiPiPfS5_
.visible .entry _ZN2ot12ComputeAlphaEPKfPKiS3_S3_iiPiPfS5_(
	.param .u64 .ptr .align 1 _ZN2ot12ComputeAlphaEPKfPKiS3_S3_iiPiPfS5__param_0,
	.param .u64 .ptr .align 1 _ZN2ot12ComputeAlphaEPKfPKiS3_S3_iiPiPfS5__param_1,
	.param .u64 .ptr .align 1 _ZN2ot12ComputeAlphaEPKfPKiS3_S3_iiPiPfS5__param_2,
	.param .u64 .ptr .align 1 _ZN2ot12ComputeAlphaEPKfPKiS3_S3_iiPiPfS5__param_3,
	.param .u32 _ZN2ot12ComputeAlphaEPKfPKiS3_S3_iiPiPfS5__param_4,
	.param .u32 _ZN2ot12ComputeAlphaEPKfPKiS3_S3_iiPiPfS5__param_5,
	.param .u64 .ptr .align 1 _ZN2ot12ComputeAlphaEPKfPKiS3_S3_iiPiPfS5__param_6,
	.param .u64 .ptr .align 1 _ZN2ot12ComputeAlphaEPKfPKiS3_S3_iiPiPfS5__param_7,
	.param .u64 .ptr .align 1 _ZN2ot12ComputeAlphaEPKfPKiS3_S3_iiPiPfS5__param_8
)
{
	.reg .pred 	%p<45>;
	.reg .b32 	%r<82>;
	.reg .b32 	%f<175>;
	.reg .b64 	%rd<59>;

	ld.param.u64 	%rd15, [_ZN2ot12ComputeAlphaEPKfPKiS3_S3_iiPiPfS5__param_1];
	ld.param.u64 	%rd16, [_ZN2ot12ComputeAlphaEPKfPKiS3_S3_iiPiPfS5__param_2];
	ld.param.u64 	%rd11, [_ZN2ot12ComputeAlphaEPKfPKiS3_S3_iiPiPfS5__param_3];
	ld.param.u32 	%r23, [_ZN2ot12ComputeAlphaEPKfPKiS3_S3_iiPiPfS5__param_5];
	ld.param.u64 	%rd12, [_ZN2ot12ComputeAlphaEPKfPKiS3_S3_iiPiPfS5__param_6];
	ld.param.u64 	%rd13, [_ZN2ot12ComputeAlphaEPKfPKiS3_S3_iiPiPfS5__param_7];
	cvta.to.global.u64 	%rd17, %rd16;
	cvta.to.global.u64 	%rd18, %rd15;
	mov.u32 	%r1, %ctaid.z;
	mul.wide.u32 	%rd19, %r1, 4;
	add.s64 	%rd20, %rd18, %rd19;
	ld.global.u32 	%r2, [%rd20];
	add.s64 	%rd21, %rd17, %rd19;
	ld.global.u32 	%r24, [%rd21];
	add.s32 	%r4, %r24, 1;
	mov.u32 	%r25, %ntid.x;
	mov.u32 	%r5, %ctaid.x;
	mul.lo.s32 	%r6, %r25, %r5;
	mov.u32 	%r7, %tid.x;
	add.s32 	%r8, %r6, %r7;
	add.s32 	%r9, %r8, 1;
	mov.u32 	%r26, %ctaid.y;
	add.s32 	%r11, %r26, 1;
	setp.ge.s32 	%p1, %r9, %r2;
	setp.ge.s32 	%p2, %r26, %r24;
	or.pred  	%p3, %p1, %p2;
	@%p3 bra 	$L__BB1_32;
	ld.param.u64 	%rd57, [_ZN2ot12ComputeAlphaEPKfPKiS3_S3_iiPiPfS5__param_0];
	cvta.to.global.u64 	%rd22, %rd11;
	cvta.to.global.u64 	%rd23, %rd13;
	cvta.to.global.u64 	%rd24, %rd12;
	cvta.to.global.u64 	%rd1, %rd57;
	add.s64 	%rd26, %rd22, %rd19;
	ld.global.u32 	%r12, [%rd26];
	mul.lo.s32 	%r27, %r23, %r1;
	cvt.s64.s32 	%rd27, %r27;
	cvt.u64.u32 	%rd2, %r26;
	add.s64 	%rd28, %rd27, %rd2;
	shl.b64 	%rd29, %rd28, 2;
	add.s64 	%rd3, %rd24, %rd29;
	mul.wide.s32 	%rd30, %r12, 4;
	add.s64 	%rd4, %rd23, %rd30;
	mul.lo.s32 	%r13, %r4, %r9;
	or.b32  	%r28, %r8, %r26;
	setp.ne.s32 	%p4, %r28, 0;
	@%p4 bra 	$L__BB1_3;
	mov.b32 	%r29, 0;
	st.global.u32 	[%rd4], %r29;
$L__BB1_3:
	setp.eq.s32 	%p5, %r5, 0;
	@%p5 bra 	$L__BB1_5;
$L__BB1_4:
	atom.global.or.b32 	%r30, [%rd3], 0;
	setp.lt.u32 	%p6, %r30, %r5;
	@%p6 bra 	$L__BB1_4;
$L__BB1_5:
	setp.eq.s32 	%p7, %r26, 0;
	@%p7 bra 	$L__BB1_7;
$L__BB1_6:
	atom.global.or.b32 	%r31, [%rd3+-4], 0;
	setp.le.u32 	%p8, %r31, %r5;
	@%p8 bra 	$L__BB1_6;
$L__BB1_7:
	shl.b32 	%r32, %r12, 1;
	mul.wide.s32 	%rd31, %r32, 4;
	add.s64 	%rd5, %rd1, %rd31;
	setp.ne.s32 	%p9, %r8, 0;
	@%p9 bra 	$L__BB1_9;
	shl.b64 	%rd32, %rd2, 2;
	add.s64 	%rd33, %rd4, %rd32;
	ld.global.f32 	%f33, [%rd33];
	shl.b32 	%r33, %r26, 1;
	mul.wide.u32 	%rd34, %r33, 4;
	add.s64 	%rd35, %rd5, %rd34;
	ld.global.f32 	%f34, [%rd35+4];
	add.f32 	%f35, %f33, %f34;
	st.global.f32 	[%rd33+4], %f35;
$L__BB1_9:
	mul.wide.s32 	%rd36, %r13, 4;
	add.s64 	%rd6, %rd4, %rd36;
	mul.lo.s32 	%r34, %r8, %r4;
	shl.b32 	%r35, %r34, 1;
	mul.wide.s32 	%rd37, %r35, 4;
	add.s64 	%rd7, %rd5, %rd37;
	setp.ne.s32 	%p10, %r26, 0;
	@%p10 bra 	$L__BB1_11;
	ld.global.f32 	%f36, [%rd7];
	mov.b32 	%r36, %f36;
	shfl.sync.up.b32	%r37|%p11, %r36, 1, 0, -1;
	mov.b32 	%f37, %r37;
	setp.eq.s32 	%p12, %r7, 0;
	add.f32 	%f38, %f36, %f37;
	selp.f32 	%f39, %f36, %f38, %p12;
	mov.b32 	%r38, %f39;
	shfl.sync.up.b32	%r39|%p13, %r38, 2, 0, -1;
	mov.b32 	%f40, %r39;
	setp.lt.u32 	%p14, %r7, 2;
	add.f32 	%f41, %f39, %f40;
	selp.f32 	%f42, %f39, %f41, %p14;
	mov.b32 	%r40, %f42;
	shfl.sync.up.b32	%r41|%p15, %r40, 4, 0, -1;
	mov.b32 	%f43, %r41;
	setp.lt.u32 	%p16, %r7, 4;
	add.f32 	%f44, %f42, %f43;
	selp.f32 	%f45, %f42, %f44, %p16;
	mov.b32 	%r42, %f45;
	shfl.sync.up.b32	%r43|%p17, %r42, 8, 0, -1;
	mov.b32 	%f46, %r43;
	setp.lt.u32 	%p18, %r7, 8;
	add.f32 	%f47, %f45, %f46;
	selp.f32 	%f48, %f45, %f47, %p18;
	mov.b32 	%r44, %f48;
	shfl.sync.up.b32	%r45|%p19, %r44, 16, 0, -1;
	mov.b32 	%f49, %r45;
	setp.lt.u32 	%p20, %r7, 16;
	add.f32 	%f50, %f48, %f49;
	selp.f32 	%f51, %f48, %f50, %p20;
	mul.lo.s32 	%r46, %r4, %r6;
	mul.wide.u32 	%rd38, %r46, 4;
	add.s64 	%rd39, %rd4, %rd38;
	ld.global.f32 	%f52, [%rd39];
	add.f32 	%f53, %f51, %f52;
	st.global.f32 	[%rd6], %f53;
$L__BB1_11:
	shl.b32 	%r47, %r13, 1;
	mul.wide.s32 	%rd40, %r47, 4;
	add.s64 	%rd8, %rd5, %rd40;
	shl.b32 	%r48, %r11, 1;
	mul.wide.u32 	%rd41, %r48, 4;
	add.s64 	%rd42, %rd7, %rd41;
	ld.global.f32 	%f1, [%rd42];
	shl.b32 	%r49, %r26, 1;
	mul.wide.u32 	%rd43, %r49, 4;
	add.s64 	%rd44, %rd8, %rd43;
	ld.global.f32 	%f54, [%rd44+4];
	mul.lo.s32 	%r50, %r4, %r6;
	cvt.u64.u32 	%rd45, %r50;
	add.s64 	%rd46, %rd45, %rd2;
	shl.b64 	%rd47, %rd46, 2;
	add.s64 	%rd48, %rd4, %rd47;
	ld.global.f32 	%f55, [%rd48+4];
	add.f32 	%f56, %f1, %f55;
	shl.b64 	%rd49, %rd2, 2;
	add.s64 	%rd9, %rd6, %rd49;
	ld.global.f32 	%f57, [%rd9];
	add.f32 	%f2, %f54, %f57;
	setp.lt.f32 	%p21, %f56, %f2;
	sub.f32 	%f58, %f56, %f2;
	sub.f32 	%f59, %f2, %f56;
	selp.f32 	%f3, %f58, %f59, %p21;
	selp.f32 	%f171, %f2, %f56, %p21;
	sub.f32 	%f60, %f3, %f3;
	setp.neu.f32 	%p22, %f60, 0f00000000;
	@%p22 bra 	$L__BB1_15;
	fma.rn.f32 	%f61, %f3, 0f3BBB989D, 0f3F000000;
	cvt.sat.f32.f32 	%f62, %f61;
	mov.f32 	%f63, 0f4B400001;
	mov.f32 	%f64, 0f437C0000;
	fma.rm.f32 	%f65, %f62, %f64, %f63;
	add.f32 	%f66, %f65, 0fCB40007F;
	neg.f32 	%f67, %f66;
	fma.rn.f32 	%f68, %f3, 0f3FB8AA3B, %f67;
	fma.rn.f32 	%f69, %f3, 0f32A57060, %f68;
	mov.b32 	%r51, %f65;
	shl.b32 	%r52, %r51, 23;
	mov.b32 	%f70, %r52;
	ex2.approx.ftz.f32 	%f71, %f69;
	mul.f32 	%f5, %f71, %f70;
	mov.f32 	%f72, 0f3F800000;
	add.rz.f32 	%f73, %f5, %f72;
	mov.b32 	%r53, %f73;
	add.s32 	%r54, %r53, -1061158912;
	and.b32  	%r55, %r54, -8388608;
	mov.b32 	%r14, %f5;
	sub.s32 	%r56, %r14, %r55;
	mov.b32 	%f74, %r56;
	sub.s32 	%r57, 1082130432, %r55;
	mov.b32 	%f75, %r57;
	fma.rn.f32 	%f76, %f75, 0f3E800000, 0fBF800000;
	add.f32 	%f77, %f76, %f74;
	cvt.rn.f32.s32 	%f78, %r55;
	mul.f32 	%f79, %f78, 0f34000000;
	fma.rn.f32 	%f80, %f77, 0fBD39BF78, 0f3DD80012;
	fma.rn.f32 	%f81, %f80, %f77, 0fBE0778E0;
	fma.rn.f32 	%f82, %f81, %f77, 0f3E146475;
	fma.rn.f32 	%f83, %f82, %f77, 0fBE2A68DD;
	fma.rn.f32 	%f84, %f83, %f77, 0f3E4CAF9E;
	fma.rn.f32 	%f85, %f84, %f77, 0fBE800042;
	fma.rn.f32 	%f86, %f85, %f77, 0f3EAAAAE6;
	fma.rn.f32 	%f87, %f86, %f77, 0fBF000000;
	mul.f32 	%f88, %f77, %f87;
	fma.rn.f32 	%f89, %f88, %f77, %f77;
	fma.rn.f32 	%f165, %f79, 0f3F317218, %f89;
	setp.lt.u32 	%p23, %r14, 2139095040;
	@%p23 bra 	$L__BB1_14;
	setp.gt.s32 	%p24, %r14, -1082130432;
	fma.rn.f32 	%f90, %f5, 0f7F800000, 0f7F800000;
	selp.f32 	%f91, %f90, %f165, %p24;
	setp.eq.f32 	%p25, %f5, 0f00000000;
	selp.f32 	%f165, 0f80000000, %f91, %p25;
$L__BB1_14:
	add.f32 	%f171, %f171, %f165;
$L__BB1_15:
	neg.s32 	%r80, %r7;
	mov.b32 	%r81, 1;
	mov.f32 	%f173, %f171;
$L__BB1_16:
	mov.b32 	%r59, %f173;
	shfl.sync.up.b32	%r60|%p26, %r59, 1, 0, -1;
	mov.b32 	%f170, %r60;
	setp.ne.s32 	%p27, %r80, -1;
	@%p27 bra 	$L__BB1_21;
	add.f32 	%f92, %f1, %f170;
	setp.lt.f32 	%p28, %f92, %f2;
	sub.f32 	%f93, %f92, %f2;
	sub.f32 	%f94, %f2, %f92;
	selp.f32 	%f14, %f93, %f94, %p28;
	selp.f32 	%f170, %f2, %f92, %p28;
	sub.f32 	%f95, %f14, %f14;
	setp.neu.f32 	%p29, %f95, 0f00000000;
	mov.f32 	%f171, %f170;
	@%p29 bra 	$L__BB1_21;
	fma.rn.f32 	%f96, %f14, 0f3BBB989D, 0f3F000000;
	cvt.sat.f32.f32 	%f97, %f96;
	mov.f32 	%f98, 0f4B400001;
	mov.f32 	%f99, 0f437C0000;
	fma.rm.f32 	%f100, %f97, %f99, %f98;
	add.f32 	%f101, %f100, 0fCB40007F;
	neg.f32 	%f102, %f101;
	fma.rn.f32 	%f103, %f14, 0f3FB8AA3B, %f102;
	fma.rn.f32 	%f104, %f14, 0f32A57060, %f103;
	mov.b32 	%r61, %f100;
	shl.b32 	%r62, %r61, 23;
	mov.b32 	%f105, %r62;
	ex2.approx.ftz.f32 	%f106, %f104;
	mul.f32 	%f16, %f106, %f105;
	mov.f32 	%f107, 0f3F800000;
	add.rz.f32 	%f108, %f16, %f107;
	mov.b32 	%r63, %f108;
	add.s32 	%r64, %r63, -1061158912;
	and.b32  	%r65, %r64, -8388608;
	mov.b32 	%r18, %f16;
	sub.s32 	%r66, %r18, %r65;
	mov.b32 	%f109, %r66;
	sub.s32 	%r67, 1082130432, %r65;
	mov.b32 	%f110, %r67;
	fma.rn.f32 	%f111, %f110, 0f3E800000, 0fBF800000;
	add.f32 	%f112, %f111, %f109;
	cvt.rn.f32.s32 	%f113, %r65;
	mul.f32 	%f114, %f113, 0f34000000;
	fma.rn.f32 	%f115, %f112, 0fBD39BF78, 0f3DD80012;
	fma.rn.f32 	%f116, %f115, %f112, 0fBE0778E0;
	fma.rn.f32 	%f117, %f116, %f112, 0f3E146475;
	fma.rn.f32 	%f118, %f117, %f112, 0fBE2A68DD;
	fma.rn.f32 	%f119, %f118, %f112, 0f3E4CAF9E;
	fma.rn.f32 	%f120, %f119, %f112, 0fBE800042;
	fma.rn.f32 	%f121, %f120, %f112, 0f3EAAAAE6;
	fma.rn.f32 	%f122, %f121, %f112, 0fBF000000;
	mul.f32 	%f123, %f112, %f122;
	fma.rn.f32 	%f124, %f123, %f112, %f112;
	fma.rn.f32 	%f169, %f114, 0f3F317218, %f124;
	setp.lt.u32 	%p30, %r18, 2139095040;
	@%p30 bra 	$L__BB1_20;
	setp.gt.s32 	%p31, %r18, -1082130432;
	fma.rn.f32 	%f125, %f16, 0f7F800000, 0f7F800000;
	selp.f32 	%f126, %f125, %f169, %p31;
	setp.eq.f32 	%p32, %f16, 0f00000000;
	selp.f32 	%f169, 0f80000000, %f126, %p32;
$L__BB1_20:
	add.f32 	%f170, %f170, %f169;
	mov.f32 	%f171, %f170;
$L__BB1_21:
	add.s32 	%r19, %r81, 1;
	setp.eq.s32 	%p33, %r19, 32;
	@%p33 bra 	$L__BB1_28;
	mov.b32 	%r68, %f170;
	shfl.sync.up.b32	%r69|%p34, %r68, 1, 0, -1;
	mov.b32 	%f173, %r69;
	setp.ne.s32 	%p35, %r19, %r7;
	@%p35 bra 	$L__BB1_27;
	add.f32 	%f127, %f1, %f173;
	setp.lt.f32 	%p36, %f127, %f2;
	sub.f32 	%f128, %f127, %f2;
	sub.f32 	%f129, %f2, %f127;
	selp.f32 	%f24, %f128, %f129, %p36;
	selp.f32 	%f173, %f2, %f127, %p36;
	sub.f32 	%f130, %f24, %f24;
	setp.neu.f32 	%p37, %f130, 0f00000000;
	mov.f32 	%f171, %f173;
	@%p37 bra 	$L__BB1_27;
	fma.rn.f32 	%f131, %f24, 0f3BBB989D, 0f3F000000;
	cvt.sat.f32.f32 	%f132, %f131;
	mov.f32 	%f133, 0f4B400001;
	mov.f32 	%f134, 0f437C0000;
	fma.rm.f32 	%f135, %f132, %f134, %f133;
	add.f32 	%f136, %f135, 0fCB40007F;
	neg.f32 	%f137, %f136;
	fma.rn.f32 	%f138, %f24, 0f3FB8AA3B, %f137;
	fma.rn.f32 	%f139, %f24, 0f32A57060, %f138;
	mov.b32 	%r70, %f135;
	shl.b32 	%r71, %r70, 23;
	mov.b32 	%f140, %r71;
	ex2.approx.ftz.f32 	%f141, %f139;
	mul.f32 	%f26, %f141, %f140;
	mov.f32 	%f142, 0f3F800000;
	add.rz.f32 	%f143, %f26, %f142;
	mov.b32 	%r72, %f143;
	add.s32 	%r73, %r72, -1061158912;
	and.b32  	%r74, %r73, -8388608;
	mov.b32 	%r20, %f26;
	sub.s32 	%r75, %r20, %r74;
	mov.b32 	%f144, %r75;
	sub.s32 	%r76, 1082130432, %r74;
	mov.b32 	%f145, %r76;
	fma.rn.f32 	%f146, %f145, 0f3E800000, 0fBF800000;
	add.f32 	%f147, %f146, %f144;
	cvt.rn.f32.s32 	%f148, %r74;
	mul.f32 	%f149, %f148, 0f34000000;
	fma.rn.f32 	%f150, %f147, 0fBD39BF78, 0f3DD80012;
	fma.rn.f32 	%f151, %f150, %f147, 0fBE0778E0;
	fma.rn.f32 	%f152, %f151, %f147, 0f3E146475;
	fma.rn.f32 	%f153, %f152, %f147, 0fBE2A68DD;
	fma.rn.f32 	%f154, %f153, %f147, 0f3E4CAF9E;
	fma.rn.f32 	%f155, %f154, %f147, 0fBE800042;
	fma.rn.f32 	%f156, %f155, %f147, 0f3EAAAAE6;
	fma.rn.f32 	%f157, %f156, %f147, 0fBF000000;
	mul.f32 	%f158, %f147, %f157;
	fma.rn.f32 	%f159, %f158, %f147, %f147;
	fma.rn.f32 	%f172, %f149, 0f3F317218, %f159;
	setp.lt.u32 	%p38, %r20, 2139095040;
	@%p38 bra 	$L__BB1_26;
	setp.gt.s32 	%p39, %r20, -1082130432;
	fma.rn.f32 	%f160, %f26, 0f7F800000, 0f7F800000;
	selp.f32 	%f161, %f160, %f172, %p39;
	setp.eq.f32 	%p40, %f26, 0f00000000;
	selp.f32 	%f172, 0f80000000, %f161, %p40;
$L__BB1_26:
	add.f32 	%f173, %f173, %f172;
	mov.f32 	%f171, %f173;
$L__BB1_27:
	add.s32 	%r81, %r81, 2;
	add.s32 	%r80, %r80, 2;
	bra.uni 	$L__BB1_16;
$L__BB1_28:
	st.global.f32 	[%rd9+4], %f171;
	setp.ne.s32 	%p41, %r7, 0;
	@%p41 bra 	$L__BB1_30;
	membar.gl;
	atom.global.add.u32 	%r77, [%rd3], 1;
$L__BB1_30:
	add.s32 	%r78, %r2, -2;
	setp.ne.s32 	%p42, %r8, %r78;
	setp.ne.s32 	%p43, %r11, %r24;
	or.pred  	%p44, %p42, %p43;
	@%p44 bra 	$L__BB1_32;
	ld.param.u64 	%rd58, [_ZN2ot12ComputeAlphaEPKfPKiS3_S3_iiPiPfS5__param_8];
	mul.wide.u32 	%rd50, %r24, 4;
	add.s64 	%rd51, %rd6, %rd50;
	ld.global.f32 	%f162, [%rd51];
	shl.b32 	%r79, %r24, 1;
	mul.wide.u32 	%rd52, %r79, 4;
	add.s64 	%rd53, %rd8, %rd52;
	ld.global.f32 	%f163, [%rd53];
	add.f32 	%f164, %f162, %f163;
	cvta.to.global.u64 	%rd54, %rd58;
	add.s64 	%rd56, %rd54, %rd19;
	st.global.f32 	[%rd56], %f164;
$L__BB1_32:
	ret;

}


// ===== COMPILED SASS (sm_100) =====

	.target	sm_100

	.elftype	@"ET_EXEC"


//--------------------- .note.nv.tkinfo           --------------------------
	.section	.note.nv.tkinfo,"",@"SHT_NOTE"
	.sectionflags	@"SHF_NOTE_NV_TKINFO"
	.tkinfo
        /*0018*/ 	.word	0x00000002
        /*0030*/ 	.string	""
        /*0030*/ 	.string	"ptxas"
        /*0030*/ 	.string	"Cuda compilation tools, release 13.0, V13.0.88"
        /*0030*/ 	.string	"Build cuda_13.0.r13.0/compiler.36424714_0"
        /*0030*/ 	.string	"-arch sm_100 -m 64 "



//--------------------- .note.nv.cuinfo           --------------------------
	.section	.note.nv.cuinfo,"",@"SHT_NOTE"
	.sectionflags	@"SHF_NOTE_NV_CUINFO"
        /*0018*/ 	.short	0x0002
        /*001a*/ 	.short	0x0064
        /*001c*/ 	.short	0x0082
	.zero		2


//--------------------- .nv.info                  --------------------------
	.section	.nv.info,"",@"SHT_CUDA_INFO"
	.align	4


	//----- nvinfo : EIATTR_REGCOUNT
	.align		4
        /*0000*/ 	.byte	0x04, 0x2f
        /*0002*/ 	.short	(.L_1 - .L_0)
	.align		4
.L_0:
        /*0004*/ 	.word	index@(_ZN2ot15ComputeLogProbsEPKfS1_PKiS3_iS3_S3_iiiPf)
        /*0008*/ 	.word	0x00000016


	//----- nvinfo : EIATTR_FRAME_SIZE
	.align		4
.L_1:
        /*000c*/ 	.byte	0x04, 0x11
        /*000e*/ 	.short	(.L_3 - .L_2)
	.align		4
.L_2:
        /*0010*/ 	.word	index@(_ZN2ot15ComputeLogProbsEPKfS1_PKiS3_iS3_S3_iiiPf)
        /*0014*/ 	.word	0x00000000


	//----- nvinfo : EIATTR_REGCOUNT
	.align		4
.L_3:
        /*0018*/ 	.byte	0x04, 0x2f
        /*001a*/ 	.short	(.L_5 - .L_4)
	.align		4
.L_4:
        /*001c*/ 	.word	index@(_ZN2ot12ComputeAlphaEPKfPKiS3_S3_iiPiPfS5_)
        /*0020*/ 	.word	0x0000001f


	//----- nvinfo : EIATTR_FRAME_SIZE
	.align		4
.L_5:
        /*0024*/ 	.byte	0x04, 0x11
        /*0026*/ 	.short	(.L_7 - .L_6)
	.align		4
.L_6:
        /*0028*/ 	.word	index@(_ZN2ot12ComputeAlphaEPKfPKiS3_S3_iiPiPfS5_)
        /*002c*/ 	.word	0x00000000


	//----- nvinfo : EIATTR_MIN_STACK_SIZE
	.align		4
.L_7:
        /*0030*/ 	.byte	0x04, 0x12
        /*0032*/ 	.short	(.L_9 - .L_8)
	.align		4
.L_8:
        /*0034*/ 	.word	index@(_ZN2ot12ComputeAlphaEPKfPKiS3_S3_iiPiPfS5_)
        /*0038*/ 	.word	0x00000000


	//----- nvinfo : EIATTR_MIN_STACK_SIZE
	.align		4
.L_9:
        /*003c*/ 	.byte	0x04, 0x12
        /*003e*/ 	.short	(.L_11 - .L_10)
	.align		4
.L_10:
        /*0040*/ 	.word	index@(_ZN2ot15ComputeLogProbsEPKfS1_PKiS3_iS3_S3_iiiPf)
        /*0044*/ 	.word	0x00000000
.L_11:


//--------------------- .nv.compat                --------------------------
	.section	.nv.compat,"",@"SHT_CUDA_COMPAT_INFO"
	.align	4
        /*0000*/ 	.byte	0x02, 0x09, 0x00, 0x00, 0x02, 0x02, 0x01, 0x00, 0x02, 0x05, 0x05, 0x00, 0x03, 0x07, 0x01, 0x01
        /*0010*/ 	.byte	0x02, 0x03, 0x00, 0x00, 0x02, 0x06, 0x01, 0x00, 0x04, 0x0b, 0x08, 0x00, 0x09, 0x00, 0x00, 0x00
        /*0020*/ 	.byte	0x00, 0x00, 0x00, 0x00


//--------------------- .nv.info._ZN2ot12ComputeAlphaEPKfPKiS3_S3_iiPiPfS5_ --------------------------
	.section	.nv.info._ZN2ot12ComputeAlphaEPKfPKiS3_S3_iiPiPfS5_,"",@"SHT_CUDA_INFO"
	.sectionflags	@""
	.align	4


	//----- nvinfo : EIATTR_CUDA_API_VERSION
	.align		4
        /*0000*/ 	.byte	0x04, 0x37
        /*0002*/ 	.short	(.L_13 - .L_12)
.L_12:
        /*0004*/ 	.word	0x00000082


	//----- nvinfo : EIATTR_KPARAM_INFO
	.align		4
.L_13:
        /*0008*/ 	.byte	0x04, 0x17
        /*000a*/ 	.short	(.L_15 - .L_14)
.L_14:
        /*000c*/ 	.word	0x00000000
        /*0010*/ 	.short	0x0008
        /*0012*/ 	.short	0x0038
        /*0014*/ 	.byte	0x00, 0xf5, 0x21, 0x00


	//----- nvinfo : EIATTR_KPARAM_INFO
	.align		4
.L_15:
        /*0018*/ 	.byte	0x04, 0x17
        /*001a*/ 	.short	(.L_17 - .L_16)
.L_16:
        /*001c*/ 	.word	0x00000000
        /*0020*/ 	.short	0x0007
        /*0022*/ 	.short	0x0030
        /*0024*/ 	.byte	0x00, 0xf5, 0x21, 0x00


	//----- nvinfo : EIATTR_KPARAM_INFO
	.align		4
.L_17:
        /*0028*/ 	.byte	0x04, 0x17
        /*002a*/ 	.short	(.L_19 - .L_18)
.L_18:
        /*002c*/ 	.word	0x00000000
        /*0030*/ 	.short	0x0006
        /*0032*/ 	.short	0x0028
        /*0034*/ 	.byte	0x00, 0xf5, 0x21, 0x00


	//----- nvinfo : EIATTR_KPARAM_INFO
	.align		4
.L_19:
        /*0038*/ 	.byte	0x04, 0x17
        /*003a*/ 	.short	(.L_21 - .L_20)
.L_20:
        /*003c*/ 	.word	0x00000000
        /*0040*/ 	.short	0x0005
        /*0042*/ 	.short	0x0024
        /*0044*/ 	.byte	0x00, 0xf0, 0x11, 0x00


	//----- nvinfo : EIATTR_KPARAM_INFO
	.align		4
.L_21:
        /*0048*/ 	.byte	0x04, 0x17
        /*004a*/ 	.short	(.L_23 - .L_22)
.L_22:
        /*004c*/ 	.word	0x00000000
        /*0050*/ 	.short	0x0004
        /*0052*/ 	.short	0x0020
        /*0054*/ 	.byte	0x00, 0xf0, 0x11, 0x00


	//----- nvinfo : EIATTR_KPARAM_INFO
	.align		4
.L_23:
        /*0058*/ 	.byte	0x04, 0x17
        /*005a*/ 	.short	(.L_25 - .L_24)
.L_24:
        /*005c*/ 	.word	0x00000000
        /*0060*/ 	.short	0x0003
        /*0062*/ 	.short	0x0018
        /*0064*/ 	.byte	0x00, 0xf5, 0x21, 0x00


	//----- nvinfo : EIATTR_KPARAM_INFO
	.align		4
.L_25:
        /*0068*/ 	.byte	0x04, 0x17
        /*006a*/ 	.short	(.L_27 - .L_26)
.L_26:
        /*006c*/ 	.word	0x00000000
        /*0070*/ 	.short	0x0002
        /*0072*/ 	.short	0x0010
        /*0074*/ 	.byte	0x00, 0xf5, 0x21, 0x00


	//----- nvinfo : EIATTR_KPARAM_INFO
	.align		4
.L_27:
        /*0078*/ 	.byte	0x04, 0x17
        /*007a*/ 	.short	(.L_29 - .L_28)
.L_28:
        /*007c*/ 	.word	0x00000000
        /*0080*/ 	.short	0x0001
        /*0082*/ 	.short	0x0008
        /*0084*/ 	.byte	0x00, 0xf5, 0x21, 0x00


	//----- nvinfo : EIATTR_KPARAM_INFO
	.align		4
.L_29:
        /*0088*/ 	.byte	0x04, 0x17
        /*008a*/ 	.short	(.L_31 - .L_30)
.L_30:
        /*008c*/ 	.word	0x00000000
        /*0090*/ 	.short	0x0000
        /*0092*/ 	.short	0x0000
        /*0094*/ 	.byte	0x00, 0xf5, 0x21, 0x00


	//----- nvinfo : EIATTR_SPARSE_MMA_MASK
	.align		4
.L_31:
        /*0098*/ 	.byte	0x03, 0x50
        /*009a*/ 	.short	0x0000


	//----- nvinfo : EIATTR_MAXREG_COUNT
	.align		4
        /*009c*/ 	.byte	0x03, 0x1b
        /*009e*/ 	.short	0x00ff


	//----- nvinfo : EIATTR_MERCURY_ISA_VERSION
	.align		4
        /*00a0*/ 	.byte	0x03, 0x5f
        /*00a2*/ 	.short	0x0101


	//----- nvinfo : EIATTR_COOP_GROUP_MASK_REGIDS
	.align		4
        /*00a4*/ 	.byte	0x04, 0x29
        /*00a6*/ 	.short	(.L_33 - .L_32)


	//   ....[0]....
.L_32:
        /*00a8*/ 	.word	0xffffffff


	//   ....[1]....
        /*00ac*/ 	.word	0xffffffff


	//   ....[2]....
        /*00b0*/ 	.word	0xffffffff


	//   ....[3]....
        /*00b4*/ 	.word	0xffffffff


	//   ....[4]....
        /*00b8*/ 	.word	0xffffffff


	//   ....[5]....
        /*00bc*/ 	.word	0xffffffff


	//   ....[6]....
        /*00c0*/ 	.word	0xffffffff


	//   ....[7]....
        /*00c4*/ 	.word	0x0500000e


	//   ....[8]....
        /*00c8*/ 	.word	0x0500000e


	//   ....[9]....
        /*00cc*/ 	.word	0x0500000e


	//   ....[10]....
        /*00d0*/ 	.word	0x0500000e


	//   ....[11]....
        /*00d4*/ 	.word	0x0500000e


	//   ....[12]....
        /*00d8*/ 	.word	0x0500000e


	//   ....[13]....
        /*00dc*/ 	.word	0x0500000e


	//----- nvinfo : EIATTR_COOP_GROUP_INSTR_OFFSETS
	.align		4
.L_33:
        /*00e0*/ 	.byte	0x04, 0x28
        /*00e2*/ 	.short	(.L_35 - .L_34)


	//   ....[0]....
.L_34:
        /*00e4*/ 	.word	0x00000490


	//   ....[1]....
        /*00e8*/ 	.word	0x000004d0


	//   ....[2]....
        /*00ec*/ 	.word	0x00000500


	//   ....[3]....
        /*00f0*/ 	.word	0x00000530


	//   ....[4]....
        /*00f4*/ 	.word	0x00000550


	//   ....[5]....
        /*00f8*/ 	.word	0x00000a60


	//   ....[6]....
        /*00fc*/ 	.word	0x00000e10


	//   ....[7]....
        /*0100*/ 	.word	0x00001390


	//   ....[8]....
        /*0104*/ 	.word	0x00001420


	//   ....[9]....
        /*0108*/ 	.word	0x00001480


	//   ....[10]....
        /*010c*/ 	.word	0x000014e0


	//   ....[11]....
        /*0110*/ 	.word	0x00001540


	//   ....[12]....
        /*0114*/ 	.word	0x000015c0


	//   ....[13]....
        /*0118*/ 	.word	0x00001660


	//----- nvinfo : EIATTR_VRC_CTA_INIT_COUNT
	.align		4
.L_35:
        /*011c*/ 	.byte	0x02, 0x4a
	.zero		1
	.zero		1


	//----- nvinfo : EIATTR_EXIT_INSTR_OFFSETS
	.align		4
        /*0120*/ 	.byte	0x04, 0x1c
        /*0122*/ 	.short	(.L_37 - .L_36)


	//   ....[0]....
.L_36:
        /*0124*/ 	.word	0x00000120


	//   ....[1]....
        /*0128*/ 	.word	0x00001290


	//   ....[2]....
        /*012c*/ 	.word	0x00001330


	//----- nvinfo : EIATTR_CRS_STACK_SIZE
	.align		4
.L_37:
        /*0130*/ 	.byte	0x04, 0x1e
        /*0132*/ 	.short	(.L_39 - .L_38)
.L_38:
        /*0134*/ 	.word	0x00000000


	//----- nvinfo : EIATTR_CBANK_PARAM_SIZE
	.align		4
.L_39:
        /*0138*/ 	.byte	0x03, 0x19
        /*013a*/ 	.short	0x0040


	//----- nvinfo : EIATTR_PARAM_CBANK
	.align		4
        /*013c*/ 	.byte	0x04, 0x0a
        /*013e*/ 	.short	(.L_41 - .L_40)
	.align		4
.L_40:
        /*0140*/ 	.word	index@(.nv.constant0._ZN2ot12ComputeAlphaEPKfPKiS3_S3_iiPiPfS5_)
        /*0144*/ 	.short	0x0380
        /*0146*/ 	.short	0x0040


	//----- nvinfo : EIATTR_SW_WAR
	.align		4
.L_41:
        /*0148*/ 	.byte	0x04, 0x36
        /*014a*/ 	.short	(.L_43 - .L_42)
.L_42:
        /*014c*/ 	.word	0x00000008
.L_43:


//--------------------- .nv.info._ZN2ot15ComputeLogProbsEPKfS1_PKiS3_iS3_S3_iiiPf --------------------------
	.section	.nv.info._ZN2ot15ComputeLogProbsEPKfS1_PKiS3_iS3_S3_iiiPf,"",@"SHT_CUDA_INFO"
	.sectionflags	@""
	.align	4


	//----- nvinfo : EIATTR_CUDA_API_VERSION
	.align		4
        /*0000*/ 	.byte	0x04, 0x37
        /*0002*/ 	.short	(.L_45 - .L_44)
.L_44:
        /*0004*/ 	.word	0x00000082


	//----- nvinfo : EIATTR_KPARAM_INFO
	.align		4
.L_45:
        /*0008*/ 	.byte	0x04, 0x17
        /*000a*/ 	.short	(.L_47 - .L_46)
.L_46:
        /*000c*/ 	.word	0x00000000
        /*0010*/ 	.short	0x000a
        /*0012*/ 	.short	0x0048
        /*0014*/ 	.byte	0x00, 0xf5, 0x21, 0x00


	//----- nvinfo : EIATTR_KPARAM_INFO
	.align		4
.L_47:
        /*0018*/ 	.byte	0x04, 0x17
        /*001a*/ 	.short	(.L_49 - .L_48)
.L_48:
        /*001c*/ 	.word	0x00000000
        /*0020*/ 	.short	0x0009
        /*0022*/ 	.short	0x0040
        /*0024*/ 	.byte	0x00, 0xf0, 0x11, 0x00


	//----- nvinfo : EIATTR_KPARAM_INFO
	.align		4
.L_49:
        /*0028*/ 	.byte	0x04, 0x17
        /*002a*/ 	.short	(.L_51 - .L_50)
.L_50:
        /*002c*/ 	.word	0x00000000
        /*0030*/ 	.short	0x0008
        /*0032*/ 	.short	0x003c
        /*0034*/ 	.byte	0x00, 0xf0, 0x11, 0x00


	//----- nvinfo : EIATTR_KPARAM_INFO
	.align		4
.L_51:
        /*0038*/ 	.byte	0x04, 0x17
        /*003a*/ 	.short	(.L_53 - .L_52)
.L_52:
        /*003c*/ 	.word	0x00000000
        /*0040*/ 	.short	0x0007
        /*0042*/ 	.short	0x0038
        /*0044*/ 	.byte	0x00, 0xf0, 0x11, 0x00


	//----- nvinfo : EIATTR_KPARAM_INFO
	.align		4
.L_53:
        /*0048*/ 	.byte	0x04, 0x17
        /*004a*/ 	.short	(.L_55 - .L_54)
.L_54:
        /*004c*/ 	.word	0x00000000
        /*0050*/ 	.short	0x0006
        /*0052*/ 	.short	0x0030
        /*0054*/ 	.byte	0x00, 0xf5, 0x21, 0x00


	//----- nvinfo : EIATTR_KPARAM_INFO
	.align		4
.L_55:
        /*0058*/ 	.byte	0x04, 0x17
        /*005a*/ 	.short	(.L_57 - .L_56)
.L_56:
        /*005c*/ 	.word	0x00000000
        /*0060*/ 	.short	0x0005
        /*0062*/ 	.short	0x0028
        /*0064*/ 	.byte	0x00, 0xf5, 0x21, 0x00


	//----- nvinfo : EIATTR_KPARAM_INFO
	.align		4
.L_57:
        /*0068*/ 	.byte	0x04, 0x17
        /*006a*/ 	.short	(.L_59 - .L_58)
.L_58:
        /*006c*/ 	.word	0x00000000
        /*0070*/ 	.short	0x0004
        /*0072*/ 	.short	0x0020
        /*0074*/ 	.byte	0x00, 0xf0, 0x11, 0x00


	//----- nvinfo : EIATTR_KPARAM_INFO
	.align		4
.L_59:
        /*0078*/ 	.byte	0x04, 0x17
        /*007a*/ 	.short	(.L_61 - .L_60)
.L_60:
        /*007c*/ 	.word	0x00000000
        /*0080*/ 	.short	0x0003
        /*0082*/ 	.short	0x0018
        /*0084*/ 	.byte	0x00, 0xf5, 0x21, 0x00


	//----- nvinfo : EIATTR_KPARAM_INFO
	.align		4
.L_61:
        /*0088*/ 	.byte	0x04, 0x17
        /*008a*/ 	.short	(.L_63 - .L_62)
.L_62:
        /*008c*/ 	.word	0x00000000
        /*0090*/ 	.short	0x0002
        /*0092*/ 	.short	0x0010
        /*0094*/ 	.byte	0x00, 0xf5, 0x21, 0x00


	//----- nvinfo : EIATTR_KPARAM_INFO
	.align		4
.L_63:
        /*0098*/ 	.byte	0x04, 0x17
        /*009a*/ 	.short	(.L_65 - .L_64)
.L_64:
        /*009c*/ 	.word	0x00000000
        /*00a0*/ 	.short	0x0001
        /*00a2*/ 	.short	0x0008
        /*00a4*/ 	.byte	0x00, 0xf5, 0x21, 0x00


	//----- nvinfo : EIATTR_KPARAM_INFO
	.align		4
.L_65:
        /*00a8*/ 	.byte	0x04, 0x17
        /*00aa*/ 	.short	(.L_67 - .L_66)
.L_66:
        /*00ac*/ 	.word	0x00000000
        /*00b0*/ 	.short	0x0000
        /*00b2*/ 	.short	0x0000
        /*00b4*/ 	.byte	0x00, 0xf5, 0x21, 0x00


	//----- nvinfo : EIATTR_SPARSE_MMA_MASK
	.align		4
.L_67:
        /*00b8*/ 	.byte	0x03, 0x50
        /*00ba*/ 	.short	0x0000


	//----- nvinfo : EIATTR_MAXREG_COUNT
	.align		4
        /*00bc*/ 	.byte	0x03, 0x1b
        /*00be*/ 	.short	0x00ff


	//----- nvinfo : EIATTR_MERCURY_ISA_VERSION
	.align		4
        /*00c0*/ 	.byte	0x03, 0x5f
        /*00c2*/ 	.short	0x0101


	//----- nvinfo : EIATTR_VRC_CTA_INIT_COUNT
	.align		4
        /*00c4*/ 	.byte	0x02, 0x4a
	.zero		1
	.zero		1


	//----- nvinfo : EIATTR_EXIT_INSTR_OFFSETS
	.align		4
        /*00c8*/ 	.byte	0x04, 0x1c
        /*00ca*/ 	.short	(.L_69 - .L_68)


	//   ....[0]....
.L_68:
        /*00cc*/ 	.word	0x00000070


	//   ....[1]....
        /*00d0*/ 	.word	0x000003d0


	//   ....[2]....
        /*00d4*/ 	.word	0x00000490


	//----- nvinfo : EIATTR_CBANK_PARAM_SIZE
	.align		4
.L_69:
        /*00d8*/ 	.byte	0x03, 0x19
        /*00da*/ 	.short	0x0050


	//----- nvinfo : EIATTR_PARAM_CBANK
	.align		4
        /*00dc*/ 	.byte	0x04, 0x0a
        /*00de*/ 	.short	(.L_71 - .L_70)
	.align		4
.L_70:
        /*00e0*/ 	.word	index@(.nv.constant0._ZN2ot15ComputeLogProbsEPKfS1_PKiS3_iS3_S3_iiiPf)
        /*00e4*/ 	.short	0x0380
        /*00e6*/ 	.short	0x0050


	//----- nvinfo : EIATTR_SW_WAR
	.align		4
.L_71:
        /*00e8*/ 	.byte	0x04, 0x36
        /*00ea*/ 	.short	(.L_73 - .L_72)
.L_72:
        /*00ec*/ 	.word	0x00000008
.L_73:


//--------------------- .nv.callgraph             --------------------------
	.section	.nv.callgraph,"",@"SHT_CUDA_CALLGRAPH"
	.align	4
	.sectionentsize	8
	.align		4
        /*0000*/ 	.word	0x00000000
	.align		4
        /*0004*/ 	.word	0xffffffff
	.align		4
        /*0008*/ 	.word	0x00000000
	.align		4
        /*000c*/ 	.word	0xfffffffe
	.align		4
        /*0010*/ 	.word	0x00000000
	.align		4
        /*0014*/ 	.word	0xfffffffd
	.align		4
        /*0018*/ 	.word	0x00000000
	.align		4
        /*001c*/ 	.word	0xfffffffc


//--------------------- .text._ZN2ot12ComputeAlphaEPKfPKiS3_S3_iiPiPfS5_ --------------------------
	.section	.text._ZN2ot12ComputeAlphaEPKfPKiS3_S3_iiPiPfS5_,"ax",@progbits
	.align	128
        .global         _ZN2ot12ComputeAlphaEPKfPKiS3_S3_iiPiPfS5_
        .type           _ZN2ot12ComputeAlphaEPKfPKiS3_S3_iiPiPfS5_,@function
        .size           _ZN2ot12ComputeAlphaEPKfPKiS3_S3_iiPiPfS5_,(.L_x_34 - _ZN2ot12ComputeAlphaEPKfPKiS3_S3_iiPiPfS5_)
        .other          _ZN2ot12ComputeAlphaEPKfPKiS3_S3_iiPiPfS5_,@"STO_CUDA_ENTRY STV_DEFAULT"
_ZN2ot12ComputeAlphaEPKfPKiS3_S3_iiPiPfS5_:
.text._ZN2ot12ComputeAlphaEPKfPKiS3_S3_iiPiPfS5_:
[----:B------:R-:W-:Y:S01]  /*0000*/  LDC R1, c[0x0][0x37c] ;  /* 0x0000df00ff017b82 */ /* 0x000fe20000000800 */
[----:B------:R-:W0:Y:S07]  /*0010*/  S2R R20, SR_CTAID.Z ;  /* 0x0000000000147919 */ /* 0x000e2e0000002700 */
[----:B------:R-:W0:Y:S01]  /*0020*/  LDC.64 R4, c[0x0][0x390] ;  /* 0x0000e400ff047b82 */ /* 0x000e220000000a00 */
[----:B------:R-:W1:Y:S07]  /*0030*/  LDCU.64 UR6, c[0x0][0x358] ;  /* 0x00006b00ff0677ac */ /* 0x000e6e0008000a00 */
[----:B------:R-:W2:Y:S01]  /*0040*/  LDC.64 R2, c[0x0][0x388] ;  /* 0x0000e200ff027b82 */ /* 0x000ea20000000a00 */
[----:B0-----:R-:W-:-:S04]  /*0050*/  IMAD.WIDE.U32 R4, R20, 0x4, R4 ;  /* 0x0000000414047825 */ /* 0x001fc800078e0004 */
[----:B--2---:R-:W-:Y:S01]  /*0060*/  IMAD.WIDE.U32 R2, R20, 0x4, R2 ;  /* 0x0000000414027825 */ /* 0x004fe200078e0002 */
[----:B-1----:R-:W2:Y:S04]  /*0070*/  LDG.E R19, desc[UR6][R4.64] ;  /* 0x0000000604137981 */ /* 0x002ea8000c1e1900 */
[----:B------:R-:W3:Y:S01]  /*0080*/  LDG.E R18, desc[UR6][R2.64] ;  /* 0x0000000602127981 */ /* 0x000ee2000c1e1900 */
[----:B------:R-:W0:Y:S01]  /*0090*/  S2UR UR5, SR_CTAID.X ;  /* 0x00000000000579c3 */ /* 0x000e220000002500 */
[----:B------:R-:W0:Y:S01]  /*00a0*/  LDCU UR4, c[0x0][0x360] ;  /* 0x00006c00ff0477ac */ /* 0x000e220008000800 */
[----:B------:R-:W1:Y:S01]  /*00b0*/  S2R R17, SR_TID.X ;  /* 0x0000000000117919 */ /* 0x000e620000002100 */
[----:B------:R-:W2:Y:S01]  /*00c0*/  S2R R11, SR_CTAID.Y ;  /* 0x00000000000b7919 */ /* 0x000ea20000002600 */
[----:B0-----:R-:W-:-:S06]  /*00d0*/  UIMAD UR4, UR4, UR5, URZ ;  /* 0x00000005040472a4 */ /* 0x001fcc000f8e02ff */
[----:B-1----:R-:W-:-:S04]  /*00e0*/  IADD3 R16, PT, PT, R17, UR4, RZ ;  /* 0x0000000411107c10 */ /* 0x002fc8000fffe0ff */
[----:B------:R-:W-:Y:S02]  /*00f0*/  IADD3 R7, PT, PT, R16, 0x1, RZ ;  /* 0x0000000110077810 */ /* 0x000fe40007ffe0ff */
[----:B--2---:R-:W-:-:S04]  /*0100*/  ISETP.GE.AND P0, PT, R11, R19, PT ;  /* 0x000000130b00720c */ /* 0x004fc80003f06270 */
[----:B---3--:R-:W-:-:S13]  /*0110*/  ISETP.GE.OR P0, PT, R7, R18, P0 ;  /* 0x000000120700720c */ /* 0x008fda0000706670 */
[----:B------:R-:W-:Y:S05]  /*0120*/  @P0 EXIT ;  /* 0x000000000000094d */ /* 0x000fea0003800000 */
[----:B------:R-:W0:Y:S01]  /*0130*/  LDC.64 R12, c[0x0][0x398] ;  /* 0x0000e600ff0c7b82 */ /* 0x000e220000000a00 */
[----:B------:R-:W1:Y:S07]  /*0140*/  LDCU UR8, c[0x0][0x3a4] ;  /* 0x00007480ff0877ac */ /* 0x000e6e0008000800 */
[----:B------:R-:W2:Y:S08]  /*0150*/  LDC.64 R4, c[0x0][0x3b0] ;  /* 0x0000ec00ff047b82 */ /* 0x000eb00000000a00 */
[----:B------:R-:W3:Y:S01]  /*0160*/  LDC.64 R8, c[0x0][0x380] ;  /* 0x0000e000ff087b82 */ /* 0x000ee20000000a00 */
[----:B0-----:R-:W-:-:S07]  /*0170*/  IMAD.WIDE.U32 R12, R20, 0x4, R12 ;  /* 0x00000004140c7825 */ /* 0x001fce00078e000c */
[----:B------:R-:W0:Y:S01]  /*0180*/  LDC.64 R2, c[0x0][0x3a8] ;  /* 0x0000ea00ff027b82 */ /* 0x000e220000000a00 */
[----:B------:R-:W2:Y:S01]  /*0190*/  LDG.E R13, desc[UR6][R12.64] ;  /* 0x000000060c0d7981 */ /* 0x000ea2000c1e1900 */
[----:B------:R-:W-:Y:S01]  /*01a0*/  LOP3.LUT P1, RZ, R16, R11, RZ, 0xfc, !PT ;  /* 0x0000000b10ff7212 */ /* 0x000fe2000782fcff */
[----:B-1----:R-:W-:Y:S01]  /*01b0*/  IMAD R0, R20, UR8, RZ ;  /* 0x0000000814007c24 */ /* 0x002fe2000f8e02ff */
[----:B------:R-:W-:Y:S01]  /*01c0*/  ISETP.NE.AND P0, PT, R16, RZ, PT ;  /* 0x000000ff1000720c */ /* 0x000fe20003f05270 */
[----:B------:R-:W-:-:S03]  /*01d0*/  UISETP.NE.AND UP0, UPT, UR5, URZ, UPT ;  /* 0x000000ff0500728c */ /* 0x000fc6000bf05270 */
[----:B------:R-:W-:-:S04]  /*01e0*/  IADD3 R6, P2, PT, R0, R11, RZ ;  /* 0x0000000b00067210 */ /* 0x000fc80007f5e0ff */
[----:B------:R-:W-:Y:S02]  /*01f0*/  LEA.HI.X.SX32 R0, R0, RZ, 0x1, P2 ;  /* 0x000000ff00007211 */ /* 0x000fe400010f0eff */
[----:B0-----:R-:W-:-:S04]  /*0200*/  LEA R2, P2, R6, R2, 0x2 ;  /* 0x0000000206027211 */ /* 0x001fc800078410ff */
[----:B------:R-:W-:Y:S02]  /*0210*/  LEA.HI.X R3, R6, R3, R0, 0x2, P2 ;  /* 0x0000000306037211 */ /* 0x000fe400010f1400 */
[----:B------:R-:W-:Y:S01]  /*0220*/  ISETP.NE.AND P2, PT, R11, RZ, PT ;  /* 0x000000ff0b00720c */ /* 0x000fe20003f45270 */
[C---:B--2---:R-:W-:Y:S01]  /*0230*/  IMAD.WIDE R4, R13.reuse, 0x4, R4 ;  /* 0x000000040d047825 */ /* 0x044fe200078e0204 */
[----:B------:R-:W-:-:S04]  /*0240*/  SHF.L.U32 R13, R13, 0x1, RZ ;  /* 0x000000010d0d7819 */ /* 0x000fc800000006ff */
[----:B------:R0:W-:Y:S01]  /*0250*/  @!P1 STG.E desc[UR6][R4.64], RZ ;  /* 0x000000ff04009986 */ /* 0x0001e2000c101906 */
[----:B---3--:R-:W-:Y:S01]  /*0260*/  IMAD.WIDE R8, R13, 0x4, R8 ;  /* 0x000000040d087825 */ /* 0x008fe200078e0208 */
[C---:B------:R-:W-:Y:S02]  /*0270*/  @!P0 SHF.L.U32 R13, R11.reuse, 0x1, RZ ;  /* 0x000000010b0d8819 */ /* 0x040fe400000006ff */
[----:B------:R-:W-:-:S03]  /*0280*/  @!P0 LEA R14, P3, R11, R4, 0x2 ;  /* 0x000000040b0e8211 */ /* 0x000fc600078610ff */
[----:B------:R-:W-:Y:S01]  /*0290*/  @!P0 IMAD.WIDE.U32 R12, R13, 0x4, R8 ;  /* 0x000000040d0c8825 */ /* 0x000fe200078e0008 */
[----:B------:R-:W-:Y:S01]  /*02a0*/  @!P0 LEA.HI.X R15, R11, R5, RZ, 0x2, P3 ;  /* 0x000000050b0f8211 */ /* 0x000fe200018f14ff */
[----:B------:R-:W-:Y:S08]  /*02b0*/  BRA.U !UP0, `(.L_x_0) ;  /* 0x0000000108187547 */ /* 0x000ff0000b800000 */
[----:B------:R-:W-:Y:S01]  /*02c0*/  BSSY B0, `(.L_x_0) ;  /* 0x0000005000007945 */ /* 0x000fe20003800000 */
.L_x_1:
[----:B------:R-:W-:Y:S05]  /*02d0*/  YIELD ;  /* 0x0000000000007946 */ /* 0x000fea0003800000 */
[----:B------:R-:W2:Y:S02]  /*02e0*/  ATOMG.E.OR.STRONG.GPU PT, R0, desc[UR6][R2.64], RZ ;  /* 0x800000ff020079a8 */ /* 0x000ea4000b1ef106 */
[----:B--2---:R-:W-:-:S13]  /*02f0*/  ISETP.GE.U32.AND P1, PT, R0, UR5, PT ;  /* 0x0000000500007c0c */ /* 0x004fda000bf26070 */
[----:B------:R-:W-:Y:S05]  /*0300*/  @!P1 BRA `(.L_x_1) ;  /* 0xfffffffc00f09947 */ /* 0x000fea000383ffff */
[----:B------:R-:W-:Y:S05]  /*0310*/  BSYNC B0 ;  /* 0x0000000000007941 */ /* 0x000fea0003800000 */
.L_x_0:
[----:B------:R-:W-:Y:S05]  /*0320*/  @!P2 BRA `(.L_x_2) ;  /* 0x000000000018a947 */ /* 0x000fea0003800000 */
[----:B------:R-:W-:Y:S01]  /*0330*/  BSSY B0, `(.L_x_2) ;  /* 0x0000005000007945 */ /* 0x000fe20003800000 */
.L_x_3:
[----:B------:R-:W-:Y:S05]  /*0340*/  YIELD ;  /* 0x0000000000007946 */ /* 0x000fea0003800000 */
[----:B------:R-:W2:Y:S02]  /*0350*/  ATOMG.E.OR.STRONG.GPU PT, R0, desc[UR6][R2.64+-0x4], RZ ;  /* 0xfffffcff020079a8 */ /* 0x000ea4000b1ef106 */
[----:B--2---:R-:W-:-:S13]  /*0360*/  ISETP.GT.U32.AND P1, PT, R0, UR5, PT ;  /* 0x0000000500007c0c */ /* 0x004fda000bf24070 */
[----:B------:R-:W-:Y:S05]  /*0370*/  @!P1 BRA `(.L_x_3) ;  /* 0xfffffffc00f09947 */ /* 0x000fea000383ffff */
[----:B------:R-:W-:Y:S05]  /*0380*/  BSYNC B0 ;  /* 0x0000000000007941 */ /* 0x000fea0003800000 */
.L_x_2:
[----:B------:R-:W2:Y:S04]  /*0390*/  @!P0 LDG.E R13, desc[UR6][R12.64+0x4] ;  /* 0x000004060c0d8981 */ /* 0x000ea8000c1e1900 */
[----:B------:R-:W2:Y:S01]  /*03a0*/  @!P0 LDG.E R0, desc[UR6][R14.64] ;  /* 0x000000060e008981 */ /* 0x000ea2000c1e1900 */
[----:B------:R-:W-:-:S05]  /*03b0*/  IADD3 R10, PT, PT, R19, 0x1, RZ ;  /* 0x00000001130a7810 */ /* 0x000fca0007ffe0ff */
[----:B------:R-:W-:-:S04]  /*03c0*/  IMAD R25, R10, R7, RZ ;  /* 0x000000070a197224 */ /* 0x000fc800078e02ff */
[----:B------:R-:W-:-:S04]  /*03d0*/  IMAD.WIDE R6, R25, 0x4, R4 ;  /* 0x0000000419067825 */ /* 0x000fc800078e0204 */
[----:B--2---:R-:W-:Y:S01]  /*03e0*/  @!P0 FADD R21, R0, R13 ;  /* 0x0000000d00158221 */ /* 0x004fe20000000000 */
[----:B------:R-:W-:-:S04]  /*03f0*/  IMAD R0, R10, R16, RZ ;  /* 0x000000100a007224 */ /* 0x000fc800078e02ff */
[----:B------:R1:W-:Y:S01]  /*0400*/  @!P0 STG.E desc[UR6][R14.64+0x4], R21 ;  /* 0x000004150e008986 */ /* 0x0003e2000c101906 */
[C---:B------:R-:W-:Y:S02]  /*0410*/  ISETP.NE.AND P0, PT, R11.reuse, RZ, PT ;  /* 0x000000ff0b00720c */ /* 0x040fe40003f05270 */
[----:B------:R-:W-:Y:S02]  /*0420*/  SHF.L.U32 R23, R0, 0x1, RZ ;  /* 0x0000000100177819 */ /* 0x000fe400000006ff */
[----:B------:R-:W-:-:S03]  /*0430*/  IADD3 R0, PT, PT, R11, 0x1, RZ ;  /* 0x000000010b007810 */ /* 0x000fc60007ffe0ff */
[----:B------:R-:W-:-:S06]  /*0440*/  IMAD.WIDE R12, R23, 0x4, R8 ;  /* 0x00000004170c7825 */ /* 0x000fcc00078e0208 */
[----:B-1----:R-:W-:Y:S05]  /*0450*/  @P0 BRA `(.L_x_4) ;  /* 0x00000000005c0947 */ /* 0x002fea0003800000 */
[----:B------:R1:W5:Y:S01]  /*0460*/  LDG.E R22, desc[UR6][R12.64] ;  /* 0x000000060c167981 */ /* 0x000362000c1e1900 */
[----:B------:R-:W-:-:S03]  /*0470*/  UMOV UR8, 0xffffffff ;  /* 0xffffffff00087882 */ /* 0x000fc60000000000 */
[----:B------:R-:W-:Y:S05]  /*0480*/  BRA.DIV UR8, `(.L_x_5) ;  /* 0x0000000e08ac7947 */ /* 0x000fea000b800000 */
[----:B-----5:R-:W2:Y:S01]  /*0490*/  SHFL.UP PT, R23, R22, 0x1, RZ ;  /* 0x0420000016177989 */ /* 0x020ea200000e00ff */
[----:B------:R-:W-:-:S13]  /*04a0*/  ISETP.NE.AND P0, PT, R17, RZ, PT ;  /* 0x000000ff1100720c */ /* 0x000fda0003f05270 */
[----:B--2---:R-:W-:Y:S01]  /*04b0*/  @P0 FADD R22, R22, R23 ;  /* 0x0000001716160221 */ /* 0x004fe20000000000 */
[----:B------:R-:W-:-:S04]  /*04c0*/  ISETP.GE.U32.AND P0, PT, R17, 0x2, PT ;  /* 0x000000021100780c */ /* 0x000fc80003f06070 */
[----:B------:R-:W2:Y:S09]  /*04d0*/  SHFL.UP PT, R23, R22, 0x2, RZ ;  /* 0x0440000016177989 */ /* 0x000eb200000e00ff */
[----:B--2---:R-:W-:Y:S01]  /*04e0*/  @P0 FADD R22, R22, R23 ;  /* 0x0000001716160221 */ /* 0x004fe20000000000 */
[----:B------:R-:W-:-:S04]  /*04f0*/  ISETP.GE.U32.AND P0, PT, R17, 0x4, PT ;  /* 0x000000041100780c */ /* 0x000fc80003f06070 */
[----:B------:R-:W2:Y:S09]  /*0500*/  SHFL.UP PT, R23, R22, 0x4, RZ ;  /* 0x0480000016177989 */ /* 0x000eb200000e00ff */
[----:B--2---:R-:W-:Y:S01]  /*0510*/  @P0 FADD R22, R22, R23 ;  /* 0x0000001716160221 */ /* 0x004fe20000000000 */
[----:B------:R-:W-:-:S04]  /*0520*/  ISETP.GE.U32.AND P0, PT, R17, 0x8, PT ;  /* 0x000000081100780c */ /* 0x000fc80003f06070 */
[----:B------:R-:W2:Y:S09]  /*0530*/  SHFL.UP PT, R23, R22, 0x8, RZ ;  /* 0x0500000016177989 */ /* 0x000eb200000e00ff */
[----:B--2---:R-:W-:-:S05]  /*0540*/  @P0 FADD R22, R22, R23 ;  /* 0x0000001716160221 */ /* 0x004fca0000000000 */
[----:B------:R2:W3:Y:S02]  /*0550*/  SHFL.UP PT, R23, R22, 0x10, RZ ;  /* 0x0600000016177989 */ /* 0x0004e400000e00ff */
.L_x_25:
[----:B------:R-:W-:-:S04]  /*0560*/  IMAD R15, R10, UR4, RZ ;  /* 0x000000040a0f7c24 */ /* 0x000fc8000f8e02ff */
[----:B------:R-:W-:-:S06]  /*0570*/  IMAD.WIDE.U32 R14, R15, 0x4, R4 ;  /* 0x000000040f0e7825 */ /* 0x000fcc00078e0004 */
[----:B------:R-:W4:Y:S01]  /*0580*/  LDG.E R15, desc[UR6][R14.64] ;  /* 0x000000060e0f7981 */ /* 0x000f22000c1e1900 */
[----:B------:R-:W-:-:S13]  /*0590*/  ISETP.GE.U32.AND P0, PT, R17, 0x10, PT ;  /* 0x000000101100780c */ /* 0x000fda0003f06070 */
[----:B--23--:R-:W-:-:S04]  /*05a0*/  @P0 FADD R22, R22, R23 ;  /* 0x0000001716160221 */ /* 0x00cfc80000000000 */
[----:B----4-:R-:W-:-:S05]  /*05b0*/  FADD R21, R22, R15 ;  /* 0x0000000f16157221 */ /* 0x010fca0000000000 */
[----:B------:R2:W-:Y:S02]  /*05c0*/  STG.E desc[UR6][R6.64], R21 ;  /* 0x0000001506007986 */ /* 0x0005e4000c101906 */
.L_x_4:
[----:B------:R-:W-:Y:S01]  /*05d0*/  IMAD R10, R10, UR4, RZ ;  /* 0x000000040a0a7c24 */ /* 0x000fe2000f8e02ff */
[----:B------:R-:W-:Y:S01]  /*05e0*/  SHF.L.U32 R25, R25, 0x1, RZ ;  /* 0x0000000119197819 */ /* 0x000fe200000006ff */
[----:B------:R-:W-:Y:S01]  /*05f0*/  IMAD.SHL.U32 R15, R0, 0x2, RZ ;  /* 0x00000002000f7824 */ /* 0x000fe200078e00ff */
[----:B------:R-:W-:Y:S02]  /*0600*/  SHF.L.U32 R23, R11, 0x1, RZ ;  /* 0x000000010b177819 */ /* 0x000fe400000006ff */
[----:B--2---:R-:W-:Y:S01]  /*0610*/  IADD3 R21, P0, PT, R10, R11, RZ ;  /* 0x0000000b0a157210 */ /* 0x004fe20007f1e0ff */
[----:B------:R-:W-:Y:S01]  /*0620*/  IMAD.WIDE R8, R25, 0x4, R8 ;  /* 0x0000000419087825 */ /* 0x000fe200078e0208 */
[----:B------:R-:W-:Y:S02]  /*0630*/  LEA R10, P1, R11, R6, 0x2 ;  /* 0x000000060b0a7211 */ /* 0x000fe400078210ff */
[----:B------:R-:W-:Y:S01]  /*0640*/  IADD3.X R22, PT, PT, RZ, RZ, RZ, P0, !PT ;  /* 0x000000ffff167210 */ /* 0x000fe200007fe4ff */
[----:B-1----:R-:W-:Y:S01]  /*0650*/  IMAD.WIDE.U32 R12, R15, 0x4, R12 ;  /* 0x000000040f0c7825 */ /* 0x002fe200078e000c */
[----:B0-----:R-:W-:-:S02]  /*0660*/  LEA R4, P0, R21, R4, 0x2 ;  /* 0x0000000415047211 */ /* 0x001fc400078010ff */
[----:B------:R-:W-:Y:S01]  /*0670*/  LEA.HI.X R11, R11, R7, RZ, 0x2, P1 ;  /* 0x000000070b0b7211 */ /* 0x000fe200008f14ff */
[----:B------:R-:W-:Y:S01]  /*0680*/  IMAD.WIDE.U32 R14, R23, 0x4, R8 ;  /* 0x00000004170e7825 */ /* 0x000fe200078e0008 */
[----:B------:R-:W-:Y:S01]  /*0690*/  LEA.HI.X R5, R21, R5, R22, 0x2, P0 ;  /* 0x0000000515057211 */ /* 0x000fe200000f1416 */
[----:B------:R0:W2:Y:S04]  /*06a0*/  LDG.E R12, desc[UR6][R12.64] ;  /* 0x000000060c0c7981 */ /* 0x0000a8000c1e1900 */
[----:B------:R-:W3:Y:S04]  /*06b0*/  LDG.E R14, desc[UR6][R14.64+0x4] ;  /* 0x000004060e0e7981 */ /* 0x000ee8000c1e1900 */
[----:B------:R-:W3:Y:S04]  /*06c0*/  LDG.E R21, desc[UR6][R10.64] ;  /* 0x000000060a157981 */ /* 0x000ee8000c1e1900 */
[----:B------:R-:W2:Y:S01]  /*06d0*/  LDG.E R5, desc[UR6][R4.64+0x4] ;  /* 0x0000040604057981 */ /* 0x000ea2000c1e1900 */
[----:B------:R-:W-:Y:S01]  /*06e0*/  BSSY.RECONVERGENT B0, `(.L_x_6) ;  /* 0x0000032000007945 */ /* 0x000fe20003800200 */
[----:B0-----:R-:W-:Y:S01]  /*06f0*/  IADD3 R13, PT, PT, -R17, RZ, RZ ;  /* 0x000000ff110d7210 */ /* 0x001fe20007ffe1ff */
[----:B---3--:R-:W-:Y:S01]  /*0700*/  FADD R24, R14, R21 ;  /* 0x000000150e187221 */ /* 0x008fe20000000000 */
[----:B--2---:R-:W-:-:S04]  /*0710*/  FADD R25, R12, R5 ;  /* 0x000000050c197221 */ /* 0x004fc80000000000 */
[C---:B------:R-:W-:Y:S01]  /*0720*/  FADD R21, R25.reuse, -R24 ;  /* 0x8000001819157221 */ /* 0x040fe20000000000 */
[----:B------:R-:W-:-:S13]  /*0730*/  FSETP.GEU.AND P0, PT, R25, R24, PT ;  /* 0x000000181900720b */ /* 0x000fda0003f0e000 */
[----:B------:R-:W-:Y:S01]  /*0740*/  @P0 FADD R21, -R25, R24 ;  /* 0x0000001819150221 */ /* 0x000fe20000000100 */
[----:B------:R-:W-:-:S03]  /*0750*/  FSEL R25, R24, R25, !P0 ;  /* 0x0000001918197208 */ /* 0x000fc60004000000 */
[----:B------:R-:W-:-:S05]  /*0760*/  FADD R22, R21, -R21 ;  /* 0x8000001515167221 */ /* 0x000fca0000000000 */
[----:B------:R-:W-:-:S13]  /*0770*/  FSETP.NEU.AND P1, PT, R22, RZ, PT ;  /* 0x000000ff1600720b */ /* 0x000fda0003f2d000 */
[----:B------:R-:W-:Y:S05]  /*0780*/  @P1 BRA `(.L_x_7) ;  /* 0x00000000009c1947 */ /* 0x000fea0003800000 */
[----:B------:R-:W-:Y:S01]  /*0790*/  HFMA2 R4, -RZ, RZ, 0.96630859375, -0.0022525787353515625 ;  /* 0x3bbb989dff047431 */ /* 0x000fe200000001ff */
[----:B------:R-:W-:Y:S01]  /*07a0*/  MOV R5, 0x437c0000 ;  /* 0x437c000000057802 */ /* 0x000fe20000000f00 */
[----:B------:R-:W-:-:S03]  /*07b0*/  IMAD.MOV.U32 R22, RZ, RZ, 0x3e800000 ;  /* 0x3e800000ff167424 */ /* 0x000fc600078e00ff */
[----:B------:R-:W-:-:S04]  /*07c0*/  FFMA.SAT R4, R21, R4, 0.5 ;  /* 0x3f00000015047423 */ /* 0x000fc80000002004 */
[----:B------:R-:W-:-:S04]  /*07d0*/  FFMA.RM R4, R4, R5, 12582913 ;  /* 0x4b40000104047423 */ /* 0x000fc80000004005 */
[C---:B------:R-:W-:Y:S01]  /*07e0*/  FADD R14, R4.reuse, -12583039 ;  /* 0xcb40007f040e7421 */ /* 0x040fe20000000000 */
[----:B------:R-:W-:-:S03]  /*07f0*/  SHF.L.U32 R4, R4, 0x17, RZ ;  /* 0x0000001704047819 */ /* 0x000fc600000006ff */
[----:B------:R-:W-:-:S04]  /*0800*/  FFMA R14, R21, 1.4426950216293334961, -R14 ;  /* 0x3fb8aa3b150e7823 */ /* 0x000fc8000000080e */
[----:B------:R-:W-:-:S04]  /*0810*/  FFMA R14, R21, 1.925963033500011079e-08, R14 ;  /* 0x32a57060150e7823 */ /* 0x000fc8000000000e */
[----:B------:R-:W0:Y:S02]  /*0820*/  MUFU.EX2 R5, R14 ;  /* 0x0000000e00057308 */ /* 0x000e240000000800 */
[----:B0-----:R-:W-:-:S04]  /*0830*/  FMUL R4, R4, R5 ;  /* 0x0000000504047220 */ /* 0x001fc80000400000 */
[C---:B------:R-:W-:Y:S01]  /*0840*/  FADD.RZ R5, R4.reuse, 1 ;  /* 0x3f80000004057421 */ /* 0x040fe2000000c000 */
[----:B------:R-:W-:-:S04]  /*0850*/  ISETP.GE.U32.AND P0, PT, R4, 0x7f800000, PT ;  /* 0x7f8000000400780c */ /* 0x000fc80003f06070 */
[----:B------:R-:W-:Y:S02]  /*0860*/  IADD3 R5, PT, PT, R5, -0x3f400000, RZ ;  /* 0xc0c0000005057810 */ /* 0x000fe40007ffe0ff */
[----:B------:R-:W-:Y:S02]  /*0870*/  ISETP.GT.AND P1, PT, R4, -0x40800000, P0 ;  /* 0xbf8000000400780c */ /* 0x000fe40000724270 */
[----:B------:R-:W-:-:S04]  /*0880*/  LOP3.LUT R5, R5, 0xff800000, RZ, 0xc0, !PT ;  /* 0xff80000005057812 */ /* 0x000fc800078ec0ff */
[----:B------:R-:W-:Y:S02]  /*0890*/  IADD3 R21, PT, PT, -R5, 0x40800000, RZ ;  /* 0x4080000005157810 */ /* 0x000fe40007ffe1ff */
[-C--:B------:R-:W-:Y:S02]  /*08a0*/  IADD3 R15, PT, PT, R4, -R5.reuse, RZ ;  /* 0x80000005040f7210 */ /* 0x080fe40007ffe0ff */
[----:B------:R-:W-:Y:S01]  /*08b0*/  I2FP.F32.S32 R5, R5 ;  /* 0x0000000500057245 */ /* 0x000fe20000201400 */
[----:B------:R-:W-:Y:S01]  /*08c0*/  FFMA R22, R21, R22, -1 ;  /* 0xbf80000015167423 */ /* 0x000fe20000000016 */
[----:B------:R-:W-:-:S03]  /*08d0*/  HFMA2 R21, -RZ, RZ, 1.3056640625, -1.8671875 ;  /* 0x3d39bf78ff157431 */ /* 0x000fc600000001ff */
[----:B------:R-:W-:Y:S01]  /*08e0*/  FADD R14, R15, R22 ;  /* 0x000000160f0e7221 */ /* 0x000fe20000000000 */
[----:B------:R-:W-:-:S03]  /*08f0*/  FMUL R5, R5, 1.1920928955078125e-07 ;  /* 0x3400000005057820 */ /* 0x000fc60000400000 */
[----:B------:R-:W-:-:S04]  /*0900*/  FFMA R15, R14, -R21, 0.10546888411045074463 ;  /* 0x3dd800120e0f7423 */ /* 0x000fc80000000815 */
[----:B------:R-:W-:-:S04]  /*0910*/  FFMA R15, R14, R15, -0.13229703903198242188 ;  /* 0xbe0778e00e0f7423 */ /* 0x000fc8000000000f */
[----:B------:R-:W-:-:S04]  /*0920*/  FFMA R15, R14, R15, 0.14491446316242218018 ;  /* 0x3e1464750e0f7423 */ /* 0x000fc8000000000f */
[----:B------:R-:W-:-:S04]  /*0930*/  FFMA R15, R14, R15, -0.16641564667224884033 ;  /* 0xbe2a68dd0e0f7423 */ /* 0x000fc8000000000f */
[----:B------:R-:W-:-:S04]  /*0940*/  FFMA R15, R14, R15, 0.19988867640495300293 ;  /* 0x3e4caf9e0e0f7423 */ /* 0x000fc8000000000f */
[----:B------:R-:W-:-:S04]  /*0950*/  FFMA R15, R14, R15, -0.25000196695327758789 ;  /* 0xbe8000420e0f7423 */ /* 0x000fc8000000000f */
[----:B------:R-:W-:-:S04]  /*0960*/  FFMA R15, R14, R15, 0.33333510160446166992 ;  /* 0x3eaaaae60e0f7423 */ /* 0x000fc8000000000f */
[----:B------:R-:W-:-:S04]  /*0970*/  FFMA R15, R14, R15, -0.5 ;  /* 0xbf0000000e0f7423 */ /* 0x000fc8000000000f */
[----:B------:R-:W-:-:S04]  /*0980*/  FMUL R15, R14, R15 ;  /* 0x0000000f0e0f7220 */ /* 0x000fc80000400000 */
[----:B------:R-:W-:Y:S01]  /*0990*/  FFMA R14, R14, R15, R14 ;  /* 0x0000000f0e0e7223 */ /* 0x000fe2000000000e */
[----:B------:R-:W-:-:S03]  /*09a0*/  @P0 MOV R15, 0x7f800000 ;  /* 0x7f800000000f0802 */ /* 0x000fc60000000f00 */
[----:B------:R-:W-:Y:S02]  /*09b0*/  FFMA R14, R5, 0.69314718246459960938, R14 ;  /* 0x3f317218050e7823 */ /* 0x000fe4000000000e */
[C---:B------:R-:W-:Y:S01]  /*09c0*/  @P1 FFMA R14, R4.reuse, R15, +INF ;  /* 0x7f800000040e1423 */ /* 0x040fe2000000000f */
[----:B------:R-:W-:-:S04]  /*09d0*/  @P0 FSETP.NEU.AND P1, PT, R4, RZ, PT ;  /* 0x000000ff0400020b */ /* 0x000fc80003f2d000 */
[----:B------:R-:W-:-:S05]  /*09e0*/  @P0 FSEL R14, R14, -RZ, P1 ;  /* 0x800000ff0e0e0208 */ /* 0x000fca0000800000 */
[----:B------:R-:W-:-:S07]  /*09f0*/  FADD R25, R25, R14 ;  /* 0x0000000e19197221 */ /* 0x000fce0000000000 */
.L_x_7:
[----:B------:R-:W-:Y:S05]  /*0a00*/  BSYNC.RECONVERGENT B0 ;  /* 0x0000000000007941 */ /* 0x000fea0003800200 */
.L_x_6:
[----:B------:R-:W-:Y:S01]  /*0a10*/  HFMA2 R26, -RZ, RZ, 0, 5.9604644775390625e-08 ;  /* 0x00000001ff1a7431 */ /* 0x000fe200000001ff */
[----:B------:R-:W-:Y:S01]  /*0a20*/  BSSY B0, `(.L_x_8) ;  /* 0x0000078000007945 */ /* 0x000fe20003800000 */
[----:B------:R-:W-:-:S07]  /*0a30*/  MOV R22, R25 ;  /* 0x0000001900167202 */ /* 0x000fce0000000f00 */
.L_x_16:
[----:B------:R-:W-:-:S03]  /*0a40*/  UMOV UR8, 0xffffffff ;  /* 0xffffffff00087882 */ /* 0x000fc60000000000 */
[----:B0-----:R-:W-:Y:S05]  /*0a50*/  BRA.DIV UR8, `(.L_x_9) ;  /* 0x0000000a08c47947 */ /* 0x001fea000b800000 */
[----:B------:R-:W0:Y:S02]  /*0a60*/  SHFL.UP PT, R22, R22, 0x1, RZ ;  /* 0x0420000016167989 */ /* 0x000e2400000e00ff */
.L_x_28:
[----:B------:R-:W-:Y:S01]  /*0a70*/  ISETP.NE.AND P1, PT, R13, -0x1, PT ;  /* 0xffffffff0d00780c */ /* 0x000fe20003f25270 */
[----:B------:R-:W-:Y:S01]  /*0a80*/  BSSY.RECONVERGENT B1, `(.L_x_10) ;  /* 0x0000035000017945 */ /* 0x000fe20003800200 */
[----:B------:R-:W-:-:S04]  /*0a90*/  IADD3 R4, PT, PT, R26, 0x1, RZ ;  /* 0x000000011a047810 */ /* 0x000fc80007ffe0ff */
[----:B------:R-:W-:-:S07]  /*0aa0*/  ISETP.NE.AND P0, PT, R4, 0x20, PT ;  /* 0x000000200400780c */ /* 0x000fce0003f05270 */
[----:B------:R-:W-:Y:S06]  /*0ab0*/  @P1 BRA `(.L_x_11) ;  /* 0x0000000000c41947 */ /* 0x000fec0003800000 */
[----:B0-----:R-:W-:-:S04]  /*0ac0*/  FADD R15, R12, R22 ;  /* 0x000000160c0f7221 */ /* 0x001fc80000000000 */
[----:B------:R-:W-:Y:S01]  /*0ad0*/  FADD R5, -R24, R15 ;  /* 0x0000000f18057221 */ /* 0x000fe20000000100 */
[----:B------:R-:W-:-:S04]  /*0ae0*/  FSETP.GEU.AND P1, PT, R15, R24, PT ;  /* 0x000000180f00720b */ /* 0x000fc80003f2e000 */
[----:B------:R-:W-:-:S04]  /*0af0*/  FSEL R22, R24, R15, !P1 ;  /* 0x0000000f18167208 */ /* 0x000fc80004800000 */
[----:B------:R-:W-:-:S05]  /*0b00*/  MOV R25, R22 ;  /* 0x0000001600197202 */ /* 0x000fca0000000f00 */
[----:B------:R-:W-:-:S04]  /*0b10*/  @P1 FADD R5, R24, -R15 ;  /* 0x8000000f18051221 */ /* 0x000fc80000000000 */
[----:B------:R-:W-:-:S05]  /*0b20*/  FADD R14, R5, -R5 ;  /* 0x80000005050e7221 */ /* 0x000fca0000000000 */
[----:B------:R-:W-:-:S13]  /*0b30*/  FSETP.NEU.AND P2, PT, R14, RZ, PT ;  /* 0x000000ff0e00720b */ /* 0x000fda0003f4d000 */
[----:B------:R-:W-:Y:S05]  /*0b40*/  @P2 BRA `(.L_x_11) ;  /* 0x0000000000a02947 */ /* 0x000fea0003800000 */
[----:B------:R-:W-:Y:S02]  /*0b50*/  HFMA2 R15, -RZ, RZ, 3.7421875, 0 ;  /* 0x437c0000ff0f7431 */ /* 0x000fe400000001ff */
[----:B------:R-:W-:Y:S01]  /*0b60*/  IMAD.MOV.U32 R14, RZ, RZ, 0x3bbb989d ;  /* 0x3bbb989dff0e7424 */ /* 0x000fe200078e00ff */
[----:B------:R-:W-:-:S03]  /*0b70*/  MOV R23, 0x3e800000 ;  /* 0x3e80000000177802 */ /* 0x000fc60000000f00 */
[----:B------:R-:W-:-:S04]  /*0b80*/  FFMA.SAT R14, R5, R14, 0.5 ;  /* 0x3f000000050e7423 */ /* 0x000fc8000000200e */
[----:B------:R-:W-:-:S04]  /*0b90*/  FFMA.RM R14, R14, R15, 12582913 ;  /* 0x4b4000010e0e7423 */ /* 0x000fc8000000400f */
[----:B------:R-:W-:-:S04]  /*0ba0*/  FADD R28, R14, -12583039 ;  /* 0xcb40007f0e1c7421 */ /* 0x000fc80000000000 */
[----:B------:R-:W-:-:S04]  /*0bb0*/  FFMA R28, R5, 1.4426950216293334961, -R28 ;  /* 0x3fb8aa3b051c7823 */ /* 0x000fc8000000081c */
[----:B------:R-:W-:Y:S01]  /*0bc0*/  FFMA R28, R5, 1.925963033500011079e-08, R28 ;  /* 0x32a57060051c7823 */ /* 0x000fe2000000001c */
[----:B------:R-:W-:-:S05]  /*0bd0*/  SHF.L.U32 R5, R14, 0x17, RZ ;  /* 0x000000170e057819 */ /* 0x000fca00000006ff */
        /* <DEDUP_REMOVED lines=29> */
[----:B------:R-:W-:-:S04]  /*0db0*/  FADD R22, R22, R15 ;  /* 0x0000000f16167221 */ /* 0x000fc80000000000 */
[----:B------:R-:W-:-:S07]  /*0dc0*/  IMAD.MOV.U32 R25, RZ, RZ, R22 ;  /* 0x000000ffff197224 */ /* 0x000fce00078e0016 */
.L_x_11:
[----:B------:R-:W-:Y:S05]  /*0dd0*/  BSYNC.RECONVERGENT B1 ;  /* 0x0000000000017941 */ /* 0x000fea0003800200 */
.L_x_10:
[----:B------:R-:W-:Y:S05]  /*0de0*/  @!P0 BRA `(.L_x_12) ;  /* 0x0000000000ec8947 */ /* 0x000fea0003800000 */
[----:B------:R-:W-:-:S03]  /*0df0*/  UMOV UR8, 0xffffffff ;  /* 0xffffffff00087882 */ /* 0x000fc60000000000 */
[----:B------:R-:W-:Y:S05]  /*0e00*/  BRA.DIV UR8, `(.L_x_13) ;  /* 0x0000000a08007947 */ /* 0x000fea000b800000 */
[----:B0-----:R-:W0:Y:S02]  /*0e10*/  SHFL.UP PT, R22, R22, 0x1, RZ ;  /* 0x0420000016167989 */ /* 0x001e2400000e00ff */
.L_x_31:
[----:B------:R-:W-:Y:S01]  /*0e20*/  ISETP.NE.AND P0, PT, R4, R17, PT ;  /* 0x000000110400720c */ /* 0x000fe20003f05270 */
[----:B------:R-:W-:-:S12]  /*0e30*/  BSSY.RECONVERGENT B1, `(.L_x_14) ;  /* 0x0000033000017945 */ /* 0x000fd80003800200 */
[----:B------:R-:W-:Y:S05]  /*0e40*/  @P0 BRA `(.L_x_15) ;  /* 0x0000000000c40947 */ /* 0x000fea0003800000 */
        /* <DEDUP_REMOVED lines=9> */
[----:B------:R-:W-:Y:S01]  /*0ee0*/  HFMA2 R5, -RZ, RZ, 0.96630859375, -0.0022525787353515625 ;  /* 0x3bbb989dff057431 */ /* 0x000fe200000001ff */
[----:B------:R-:W-:Y:S01]  /*0ef0*/  MOV R15, 0x437c0000 ;  /* 0x437c0000000f7802 */ /* 0x000fe20000000f00 */
[----:B------:R-:W-:-:S03]  /*0f00*/  HFMA2 R28, -RZ, RZ, 1.625, 0 ;  /* 0x3e800000ff1c7431 */ /* 0x000fc600000001ff */
        /* <DEDUP_REMOVED lines=17> */
[----:B------:R-:W-:-:S03]  /*1020*/  IMAD.MOV.U32 R21, RZ, RZ, 0x3d39bf78 ;  /* 0x3d39bf78ff157424 */ /* 0x000fc600078e00ff */
        /* <DEDUP_REMOVED lines=17> */
[----:B------:R-:W-:-:S05]  /*1140*/  FADD R22, R22, R5 ;  /* 0x0000000516167221 */ /* 0x000fca0000000000 */
[----:B------:R-:W-:-:S07]  /*1150*/  MOV R25, R22 ;  /* 0x0000001600197202 */ /* 0x000fce0000000f00 */
.L_x_15:
[----:B------:R-:W-:Y:S05]  /*1160*/  BSYNC.RECONVERGENT B1 ;  /* 0x0000000000017941 */ /* 0x000fea0003800200 */
.L_x_14:
[----:B------:R-:W-:Y:S02]  /*1170*/  IADD3 R26, PT, PT, R26, 0x2, RZ ;  /* 0x000000021a1a7810 */ /* 0x000fe40007ffe0ff */
[----:B------:R-:W-:Y:S01]  /*1180*/  IADD3 R13, PT, PT, R13, 0x2, RZ ;  /* 0x000000020d0d7810 */ /* 0x000fe20007ffe0ff */
[----:B------:R-:W-:Y:S06]  /*1190*/  BRA `(.L_x_16) ;  /* 0xfffffff800287947 */ /* 0x000fec000383ffff */
.L_x_12:
[----:B------:R-:W-:Y:S05]  /*11a0*/  BSYNC B0 ;  /* 0x0000000000007941 */ /* 0x000fea0003800000 */
.L_x_8:
[----:B------:R1:W-:Y:S01]  /*11b0*/  STG.E desc[UR6][R10.64+0x4], R25 ;  /* 0x000004190a007986 */ /* 0x0003e2000c101906 */
[----:B------:R-:W-:Y:S01]  /*11c0*/  ISETP.NE.AND P1, PT, R17, RZ, PT ;  /* 0x000000ff1100720c */ /* 0x000fe20003f25270 */
[----:B------:R-:W-:Y:S01]  /*11d0*/  BSSY.RECONVERGENT B0, `(.L_x_17) ;  /* 0x000000b000007945 */ /* 0x000fe20003800200 */
[----:B------:R-:W-:Y:S02]  /*11e0*/  ISETP.NE.AND P0, PT, R0, R19, PT ;  /* 0x000000130000720c */ /* 0x000fe40003f05270 */
[----:B------:R-:W-:-:S04]  /*11f0*/  IADD3 R5, PT, PT, R18, -0x2, RZ ;  /* 0xfffffffe12057810 */ /* 0x000fc80007ffe0ff */
[----:B------:R-:W-:-:S05]  /*1200*/  ISETP.NE.OR P0, PT, R16, R5, P0 ;  /* 0x000000051000720c */ /* 0x000fca0000705670 */
[----:B-1----:R-:W-:Y:S08]  /*1210*/  @P1 BRA `(.L_x_18) ;  /* 0x0000000000181947 */ /* 0x002ff00003800000 */
[----:B------:R-:W-:Y:S06]  /*1220*/  MEMBAR.SC.GPU ;  /* 0x0000000000007992 */ /* 0x000fec0000002000 */
[----:B------:R-:W-:-:S00]  /*1230*/  ERRBAR ;  /* 0x00000000000079ab */ /* 0x000fc00000000000 */
[----:B------:R-:W-:Y:S06]  /*1240*/  CGAERRBAR ;  /* 0x00000000000075ab */ /* 0x000fec0000000000 */
[----:B------:R-:W-:Y:S01]  /*1250*/  CCTL.IVALL ;  /* 0x00000000ff00798f */ /* 0x000fe20002000000 */
[----:B------:R-:W-:-:S05]  /*1260*/  HFMA2 R5, -RZ, RZ, 0, 5.9604644775390625e-08 ;  /* 0x00000001ff057431 */ /* 0x000fca00000001ff */
[----:B------:R1:W5:Y:S02]  /*1270*/  ATOMG.E.ADD.STRONG.GPU PT, RZ, desc[UR6][R2.64], R5 ;  /* 0x8000000502ff79a8 */ /* 0x00036400081ef106 */
.L_x_18:
[----:B------:R-:W-:Y:S05]  /*1280*/  BSYNC.RECONVERGENT B0 ;  /* 0x0000000000007941 */ /* 0x000fea0003800200 */
.L_x_17:
[----:B------:R-:W-:Y:S05]  /*1290*/  @P0 EXIT ;  /* 0x000000000000094d */ /* 0x000fea0003800000 */
[C---:B-1----:R-:W-:Y:S01]  /*12a0*/  SHF.L.U32 R3, R19.reuse, 0x1, RZ ;  /* 0x0000000113037819 */ /* 0x042fe200000006ff */
[----:B------:R-:W-:-:S04]  /*12b0*/  IMAD.WIDE.U32 R6, R19, 0x4, R6 ;  /* 0x0000000413067825 */ /* 0x000fc800078e0006 */
[----:B------:R-:W-:Y:S02]  /*12c0*/  IMAD.WIDE.U32 R8, R3, 0x4, R8 ;  /* 0x0000000403087825 */ /* 0x000fe400078e0008 */
[----:B------:R-:W2:Y:S01]  /*12d0*/  LDG.E R6, desc[UR6][R6.64] ;  /* 0x0000000606067981 */ /* 0x000ea2000c1e1900 */
[----:B------:R-:W1:Y:S03]  /*12e0*/  LDC.64 R2, c[0x0][0x3b8] ;  /* 0x0000ee00ff027b82 */ /* 0x000e660000000a00 */
[----:B------:R-:W2:Y:S01]  /*12f0*/  LDG.E R9, desc[UR6][R8.64] ;  /* 0x0000000608097981 */ /* 0x000ea2000c1e1900 */
[----:B-1----:R-:W-:-:S04]  /*1300*/  IMAD.WIDE.U32 R20, R20, 0x4, R2 ;  /* 0x0000000414147825 */ /* 0x002fc800078e0002 */
[----:B--2---:R-:W-:-:S05]  /*1310*/  FADD R3, R6, R9 ;  /* 0x0000000906037221 */ /* 0x004fca0000000000 */
[----:B------:R-:W-:Y:S01]  /*1320*/  STG.E desc[UR6][R20.64], R3 ;  /* 0x0000000314007986 */ /* 0x000fe2000c101906 */
[----:B------:R-:W-:Y:S05]  /*1330*/  EXIT ;  /* 0x000000000000794d */ /* 0x000fea0003800000 */
.L_x_5:
[----:B------:R-:W-:Y:S01]  /*1340*/  BSSY B0, `(.L_x_19) ;  /* 0x0000007000007945 */ /* 0x000fe20003800000 */
[----:B------:R-:W-:Y:S01]  /*1350*/  IMAD.MOV.U32 R21, RZ, RZ, 0x1 ;  /* 0x00000001ff157424 */ /* 0x000fe200078e00ff */
[----:B------:R-:W-:Y:S02]  /*1360*/  MOV R15, RZ ;  /* 0x000000ff000f7202 */ /* 0x000fe40000000f00 */
[----:B------:R-:W-:-:S07]  /*1370*/  MOV R14, 0xffffffff ;  /* 0xffffffff000e7802 */ /* 0x000fce0000000f00 */
[----:B01---5:R-:W-:Y:S05]  /*1380*/  WARPSYNC.COLLECTIVE R14, `(.L_x_20) ;  /* 0x000000000e087348 */ /* 0x023fea0003c00000 */
[----:B-----5:R2:W3:Y:S02]  /*1390*/  SHFL.UP P0, R23, R22, R21, R15 ;  /* 0x0400001516177389 */ /* 0x0204e4000000000f */
[----:B0123--:R-:W-:Y:S05]  /*13a0*/  ENDCOLLECTIVE ;  /* 0x000000000000791b */ /* 0x00ffea0003800000 */
.L_x_20:
[----:B------:R-:W-:Y:S05]  /*13b0*/  BSYNC B0 ;  /* 0x0000000000007941 */ /* 0x000fea0003800000 */
.L_x_19:
[----:B------:R-:W-:Y:S01]  /*13c0*/  ISETP.NE.AND P0, PT, R17, RZ, PT ;  /* 0x000000ff1100720c */ /* 0x000fe20003f05270 */
[----:B------:R-:W-:Y:S01]  /*13d0*/  HFMA2 R21, -RZ, RZ, 0, 1.1920928955078125e-07 ;  /* 0x00000002ff157431 */ /* 0x000fe200000001ff */
[----:B------:R-:W-:Y:S02]  /*13e0*/  MOV R15, RZ ;  /* 0x000000ff000f7202 */ /* 0x000fe40000000f00 */
[----:B------:R-:W-:-:S09]  /*13f0*/  MOV R14, 0xffffffff ;  /* 0xffffffff000e7802 */ /* 0x000fd20000000f00 */
[----:B------:R-:W-:-:S07]  /*1400*/  @P0 FADD R22, R22, R23 ;  /* 0x0000001716160221 */ /* 0x000fce0000000000 */
[----:B------:R-:W-:Y:S05]  /*1410*/  WARPSYNC.COLLECTIVE R14, `(.L_x_21) ;  /* 0x000000000e087348 */ /* 0x000fea0003c00000 */
[----:B------:R0:W1:Y:S02]  /*1420*/  SHFL.UP P0, R23, R22, R21, R15 ;  /* 0x0400001516177389 */ /* 0x000064000000000f */
[----:B01----:R-:W-:Y:S05]  /*1430*/  ENDCOLLECTIVE ;  /* 0x000000000000791b */ /* 0x003fea0003800000 */
.L_x_21:
[----:B------:R-:W-:Y:S01]  /*1440*/  HFMA2 R21, -RZ, RZ, 0, 2.384185791015625e-07 ;  /* 0x00000004ff157431 */ /* 0x000fe200000001ff */
[----:B------:R-:W-:-:S13]  /*1450*/  ISETP.GE.U32.AND P0, PT, R17, 0x2, PT ;  /* 0x000000021100780c */ /* 0x000fda0003f06070 */
[----:B------:R-:W-:-:S07]  /*1460*/  @P0 FADD R22, R22, R23 ;  /* 0x0000001716160221 */ /* 0x000fce0000000000 */
[----:B------:R-:W-:Y:S05]  /*1470*/  WARPSYNC.COLLECTIVE R14, `(.L_x_22) ;  /* 0x000000000e087348 */ /* 0x000fea0003c00000 */
[----:B------:R0:W1:Y:S02]  /*1480*/  SHFL.UP P0, R23, R22, R21, R15 ;  /* 0x0400001516177389 */ /* 0x000064000000000f */
[----:B01----:R-:W-:Y:S05]  /*1490*/  ENDCOLLECTIVE ;  /* 0x000000000000791b */ /* 0x003fea0003800000 */
.L_x_22:
[----:B------:R-:W-:Y:S02]  /*14a0*/  MOV R21, 0x8 ;  /* 0x0000000800157802 */ /* 0x000fe40000000f00 */
[----:B------:R-:W-:-:S13]  /*14b0*/  ISETP.GE.U32.AND P0, PT, R17, 0x4, PT ;  /* 0x000000041100780c */ /* 0x000fda0003f06070 */
[----:B------:R-:W-:-:S07]  /*14c0*/  @P0 FADD R22, R22, R23 ;  /* 0x0000001716160221 */ /* 0x000fce0000000000 */
[----:B------:R-:W-:Y:S05]  /*14d0*/  WARPSYNC.COLLECTIVE R14, `(.L_x_23) ;  /* 0x000000000e087348 */ /* 0x000fea0003c00000 */
[----:B------:R0:W1:Y:S02]  /*14e0*/  SHFL.UP P0, R23, R22, R21, R15 ;  /* 0x0400001516177389 */ /* 0x000064000000000f */
[----:B01----:R-:W-:Y:S05]  /*14f0*/  ENDCOLLECTIVE ;  /* 0x000000000000791b */ /* 0x003fea0003800000 */
.L_x_23:
[----:B------:R-:W-:Y:S01]  /*1500*/  IMAD.MOV.U32 R21, RZ, RZ, 0x10 ;  /* 0x00000010ff157424 */ /* 0x000fe200078e00ff */
[----:B------:R-:W-:-:S13]  /*1510*/  ISETP.GE.U32.AND P0, PT, R17, 0x8, PT ;  /* 0x000000081100780c */ /* 0x000fda0003f06070 */
[----:B------:R-:W-:-:S07]  /*1520*/  @P0 FADD R22, R22, R23 ;  /* 0x0000001716160221 */ /* 0x000fce0000000000 */
[----:B------:R-:W-:Y:S05]  /*1530*/  WARPSYNC.COLLECTIVE R14, `(.L_x_24) ;  /* 0x000000000e087348 */ /* 0x000fea0003c00000 */
[----:B------:R0:W1:Y:S02]  /*1540*/  SHFL.UP P0, R23, R22, R21, R15 ;  /* 0x0400001516177389 */ /* 0x000064000000000f */
[----:B01----:R-:W-:Y:S05]  /*1550*/  ENDCOLLECTIVE ;  /* 0x000000000000791b */ /* 0x003fea0003800000 */
.L_x_24:
[----:B------:R-:W-:Y:S05]  /*1560*/  BRA `(.L_x_25) ;  /* 0xffffffec00fc7947 */ /* 0x000fea000383ffff */
.L_x_9:
[----:B------:R-:W-:Y:S01]  /*1570*/  HFMA2 R21, -RZ, RZ, 0, 5.9604644775390625e-08 ;  /* 0x00000001ff157431 */ /* 0x000fe200000001ff */
[----:B------:R-:W-:Y:S01]  /*1580*/  BSSY B1, `(.L_x_26) ;  /* 0x0000006000017945 */ /* 0x000fe20003800000 */
[----:B------:R-:W-:Y:S02]  /*1590*/  MOV R15, RZ ;  /* 0x000000ff000f7202 */ /* 0x000fe40000000f00 */
[----:B------:R-:W-:-:S07]  /*15a0*/  MOV R14, 0xffffffff ;  /* 0xffffffff000e7802 */ /* 0x000fce0000000f00 */
[----:B------:R-:W-:Y:S05]  /*15b0*/  WARPSYNC.COLLECTIVE R14, `(.L_x_27) ;  /* 0x000000000e087348 */ /* 0x000fea0003c00000 */
[----:B------:R0:W1:Y:S02]  /*15c0*/  SHFL.UP P0, R23, R22, R21, R15 ;  /* 0x0400001516177389 */ /* 0x000064000000000f */
[----:B01----:R-:W-:Y:S05]  /*15d0*/  ENDCOLLECTIVE ;  /* 0x000000000000791b */ /* 0x003fea0003800000 */
.L_x_27:
[----:B------:R-:W-:Y:S05]  /*15e0*/  BSYNC B1 ;  /* 0x0000000000017941 */ /* 0x000fea0003800000 */
.L_x_26:
[----:B------:R-:W-:Y:S01]  /*15f0*/  MOV R22, R23 ;  /* 0x0000001700167202 */ /* 0x000fe20000000f00 */
[----:B------:R-:W-:Y:S06]  /*1600*/  BRA `(.L_x_28) ;  /* 0xfffffff400187947 */ /* 0x000fec000383ffff */
.L_x_13:
[----:B------:R-:W-:Y:S01]  /*1610*/  HFMA2 R21, -RZ, RZ, 0, 5.9604644775390625e-08 ;  /* 0x00000001ff157431 */ /* 0x000fe200000001ff */
[----:B------:R-:W-:Y:S01]  /*1620*/  BSSY B1, `(.L_x_29) ;  /* 0x0000006000017945 */ /* 0x000fe20003800000 */
[----:B------:R-:W-:Y:S02]  /*1630*/  MOV R15, RZ ;  /* 0x000000ff000f7202 */ /* 0x000fe40000000f00 */
[----:B------:R-:W-:-:S07]  /*1640*/  MOV R14, 0xffffffff ;  /* 0xffffffff000e7802 */ /* 0x000fce0000000f00 */
[----:B0-----:R-:W-:Y:S05]  /*1650*/  WARPSYNC.COLLECTIVE R14, `(.L_x_30) ;  /* 0x000000000e087348 */ /* 0x001fea0003c00000 */
[----:B0-----:R0:W1:Y:S02]  /*1660*/  SHFL.UP P0, R23, R22, R21, R15 ;  /* 0x0400001516177389 */ /* 0x001064000000000f */
[----:B01----:R-:W-:Y:S05]  /*1670*/  ENDCOLLECTIVE ;  /* 0x000000000000791b */ /* 0x003fea0003800000 */
.L_x_30:
[----:B------:R-:W-:Y:S05]  /*1680*/  BSYNC B1 ;  /* 0x0000000000017941 */ /* 0x000fea0003800000 */
.L_x_29:
[----:B------:R-:W-:Y:S01]  /*1690*/  MOV R22, R23 ;  /* 0x0000001700167202 */ /* 0x000fe20000000f00 */
[----:B------:R-:W-:Y:S06]  /*16a0*/  BRA `(.L_x_31) ;  /* 0xfffffff400dc7947 */ /* 0x000fec000383ffff */
.L_x_32:
[----:B------:R-:W-:-:S00]  /*16b0*/  BRA `(.L_x_32) ;  /* 0xfffffffc00fc7947 */ /* 0x000fc0000383ffff */
[----:B------:R-:W-:-:S00]  /*16c0*/  NOP ;  /* 0x0000000000007918 */ /* 0x000fc00000000000 */
        /* <DEDUP_REMOVED lines=11> */
.L_x_34:


//--------------------- .text._ZN2ot15ComputeLogProbsEPKfS1_PKiS3_iS3_S3_iiiPf --------------------------
	.section	.text._ZN2ot15ComputeLogProbsEPKfS1_PKiS3_iS3_S3_iiiPf,"ax",@progbits
	.align	128
        .global         _ZN2ot15ComputeLogProbsEPKfS1_PKiS3_iS3_S3_iiiPf
        .type           _ZN2ot15ComputeLogProbsEPKfS1_PKiS3_iS3_S3_iiiPf,@function
        .size           _ZN2ot15ComputeLogProbsEPKfS1_PKiS3_iS3_S3_iiiPf,(.L_x_35 - _ZN2ot15ComputeLogProbsEPKfS1_PKiS3_iS3_S3_iiiPf)
        .other          _ZN2ot15ComputeLogProbsEPKfS1_PKiS3_iS3_S3_iiiPf,@"STO_CUDA_ENTRY STV_DEFAULT"
_ZN2ot15ComputeLogProbsEPKfS1_PKiS3_iS3_S3_iiiPf:
.text._ZN2ot15ComputeLogProbsEPKfS1_PKiS3_iS3_S3_iiiPf:
[----:B------:R-:W-:Y:S01]  /*0000*/  LDC R1, c[0x0][0x37c] ;  /* 0x0000df00ff017b82 */ /* 0x000fe20000000800 */
[----:B------:R-:W0:Y:S01]  /*0010*/  S2R R0, SR_CTAID.X ;  /* 0x0000000000007919 */ /* 0x000e220000002500 */
[----:B------:R-:W0:Y:S01]  /*0020*/  LDCU UR4, c[0x0][0x360] ;  /* 0x00006c00ff0477ac */ /* 0x000e220008000800 */
[----:B------:R-:W0:Y:S01]  /*0030*/  S2R R3, SR_TID.X ;  /* 0x0000000000037919 */ /* 0x000e220000002100 */
[----:B------:R-:W1:Y:S01]  /*0040*/  LDCU UR5, c[0x0][0x3b8] ;  /* 0x00007700ff0577ac */ /* 0x000e620008000800 */
[----:B0-----:R-:W-:-:S05]  /*0050*/  IMAD R0, R0, UR4, R3 ;  /* 0x0000000400007c24 */ /* 0x001fca000f8e0203 */
[----:B-1----:R-:W-:-:S13]  /*0060*/  ISETP.GE.AND P0, PT, R0, UR5, PT ;  /* 0x0000000500007c0c */ /* 0x002fda000bf06270 */
[----:B------:R-:W-:Y:S05]  /*0070*/  @P0 EXIT ;  /* 0x000000000000094d */ /* 0x000fea0003800000 */
[----:B------:R-:W0:Y:S01]  /*0080*/  LDC.64 R4, c[0x0][0x3b0] ;  /* 0x0000ec00ff047b82 */ /* 0x000e220000000a00 */
[----:B------:R-:W1:Y:S01]  /*0090*/  LDCU.64 UR4, c[0x0][0x358] ;  /* 0x00006b00ff0477ac */ /* 0x000e620008000a00 */
[----:B------:R-:W2:Y:S06]  /*00a0*/  LDCU UR6, c[0x0][0x3bc] ;  /* 0x00007780ff0677ac */ /* 0x000eac0008000800 */
[----:B------:R-:W3:Y:S08]  /*00b0*/  LDC.64 R6, c[0x0][0x398] ;  /* 0x0000e600ff067b82 */ /* 0x000ef00000000a00 */
[----:B------:R-:W4:Y:S01]  /*00c0*/  LDC.64 R8, c[0x0][0x3a8] ;  /* 0x0000ea00ff087b82 */ /* 0x000f220000000a00 */
[----:B0-----:R-:W-:-:S07]  /*00d0*/  IMAD.WIDE R4, R0, 0x4, R4 ;  /* 0x0000000400047825 */ /* 0x001fce00078e0204 */
[----:B------:R-:W0:Y:S01]  /*00e0*/  LDC.64 R10, c[0x0][0x380] ;  /* 0x0000e000ff0a7b82 */ /* 0x000e220000000a00 */
[----:B-1----:R2:W3:Y:S07]  /*00f0*/  LDG.E R2, desc[UR4][R4.64] ;  /* 0x0000000404027981 */ /* 0x0024ee000c1e1900 */
[----:B------:R-:W1:Y:S08]  /*0100*/  LDC.64 R12, c[0x0][0x388] ;  /* 0x0000e200ff0c7b82 */ /* 0x000e700000000a00 */
[----:B------:R-:W5:Y:S01]  /*0110*/  LDC R15, c[0x0][0x3a0] ;  /* 0x0000e800ff0f7b82 */ /* 0x000f620000000800 */
[----:B--2---:R-:W-:Y:S01]  /*0120*/  IMAD R5, R0, UR6, RZ ;  /* 0x0000000600057c24 */ /* 0x004fe2000f8e02ff */
[----:B------:R-:W2:Y:S03]  /*0130*/  LDCU UR6, c[0x0][0x3c0] ;  /* 0x00007800ff0677ac */ /* 0x000ea60008000800 */
[----:B0-----:R-:W-:-:S04]  /*0140*/  IMAD.WIDE R4, R5, 0x4, R10 ;  /* 0x0000000405047825 */ /* 0x001fc800078e020a */
[----:B-1----:R-:W-:-:S04]  /*0150*/  IMAD.WIDE R12, R0, 0x4, R12 ;  /* 0x00000004000c7825 */ /* 0x002fc800078e020c */
[----:B-----5:R-:W-:-:S04]  /*0160*/  IMAD.WIDE R14, R15, 0x4, R4 ;  /* 0x000000040f0e7825 */ /* 0x020fc800078e0204 */
[----:B---3--:R-:W-:-:S05]  /*0170*/  IMAD.WIDE R6, R2, 0x4, R6 ;  /* 0x0000000402067825 */ /* 0x008fca00078e0206 */
[----:B------:R-:W3:Y:S01]  /*0180*/  LDG.E R3, desc[UR4][R6.64] ;  /* 0x0000000406037981 */ /* 0x000ee2000c1e1900 */
[----:B----4-:R-:W-:-:S05]  /*0190*/  IMAD.WIDE R8, R2, 0x4, R8 ;  /* 0x0000000402087825 */ /* 0x010fca00078e0208 */
[----:B------:R-:W4:Y:S04]  /*01a0*/  LDG.E R17, desc[UR4][R8.64] ;  /* 0x0000000408117981 */ /* 0x000f28000c1e1900 */
[----:B------:R-:W5:Y:S04]  /*01b0*/  LDG.E R6, desc[UR4][R12.64] ;  /* 0x000000040c067981 */ /* 0x000f68000c1e1900 */
[----:B------:R0:W5:Y:S01]  /*01c0*/  LDG.E R7, desc[UR4][R14.64] ;  /* 0x000000040e077981 */ /* 0x000162000c1e1900 */
[----:B--2---:R-:W-:Y:S01]  /*01d0*/  IMAD R2, R2, UR6, RZ ;  /* 0x0000000602027c24 */ /* 0x004fe2000f8e02ff */
[----:B---3--:R-:W-:-:S04]  /*01e0*/  IADD3 R10, PT, PT, R3, 0x1, RZ ;  /* 0x00000001030a7810 */ /* 0x008fc80007ffe0ff */
[-C--:B------:R-:W-:Y:S01]  /*01f0*/  IABS R16, R10.reuse ;  /* 0x0000000a00107213 */ /* 0x080fe20000000000 */
[----:B----4-:R-:W-:Y:S01]  /*0200*/  IMAD.IADD R17, R0, 0x1, -R17 ;  /* 0x0000000100117824 */ /* 0x010fe200078e0a11 */
[----:B0-----:R-:W-:Y:S02]  /*0210*/  IABS R14, R10 ;  /* 0x0000000a000e7213 */ /* 0x001fe40000000000 */
[----:B------:R-:W0:Y:S02]  /*0220*/  I2F.RP R11, R16 ;  /* 0x00000010000b7306 */ /* 0x000e240000209400 */
[----:B------:R-:W-:Y:S02]  /*0230*/  IABS R12, R17 ;  /* 0x00000011000c7213 */ /* 0x000fe40000000000 */
[----:B------:R-:W-:Y:S01]  /*0240*/  ISETP.GE.AND P2, PT, R17, RZ, PT ;  /* 0x000000ff1100720c */ /* 0x000fe20003f46270 */
[----:B-----5:R-:W-:-:S03]  /*0250*/  FADD R7, -R6, R7 ;  /* 0x0000000706077221 */ /* 0x020fc60000000100 */
[----:B0-----:R-:W0:Y:S02]  /*0260*/  MUFU.RCP R11, R11 ;  /* 0x0000000b000b7308 */ /* 0x001e240000001000 */
[----:B0-----:R-:W-:Y:S02]  /*0270*/  VIADD R8, R11, 0xffffffe ;  /* 0x0ffffffe0b087836 */ /* 0x001fe40000000000 */
[----:B------:R-:W-:-:S04]  /*0280*/  IMAD.MOV R11, RZ, RZ, -R14 ;  /* 0x000000ffff0b7224 */ /* 0x000fc800078e0a0e */
[----:B------:R0:W1:Y:S02]  /*0290*/  F2I.FTZ.U32.TRUNC.NTZ R9, R8 ;  /* 0x0000000800097305 */ /* 0x000064000021f000 */
[----:B0-----:R-:W-:Y:S01]  /*02a0*/  HFMA2 R8, -RZ, RZ, 0, 0 ;  /* 0x00000000ff087431 */ /* 0x001fe200000001ff */
[----:B-1----:R-:W-:-:S05]  /*02b0*/  IADD3 R19, PT, PT, RZ, -R9, RZ ;  /* 0x80000009ff137210 */ /* 0x002fca0007ffe0ff */
[----:B------:R-:W-:-:S04]  /*02c0*/  IMAD R13, R19, R16, RZ ;  /* 0x00000010130d7224 */ /* 0x000fc800078e02ff */
[----:B------:R-:W-:-:S06]  /*02d0*/  IMAD.HI.U32 R9, R9, R13, R8 ;  /* 0x0000000d09097227 */ /* 0x000fcc00078e0008 */
[----:B------:R-:W-:-:S04]  /*02e0*/  IMAD.HI.U32 R9, R9, R12, RZ ;  /* 0x0000000c09097227 */ /* 0x000fc800078e00ff */
[----:B------:R-:W-:Y:S02]  /*02f0*/  IMAD R11, R9, R11, R12 ;  /* 0x0000000b090b7224 */ /* 0x000fe400078e020c */
[----:B------:R-:W0:Y:S03]  /*0300*/  LDC.64 R8, c[0x0][0x3c8] ;  /* 0x0000f200ff087b82 */ /* 0x000e260000000a00 */
[----:B------:R-:W-:-:S13]  /*0310*/  ISETP.GT.U32.AND P0, PT, R16, R11, PT ;  /* 0x0000000b1000720c */ /* 0x000fda0003f04070 */
[----:B------:R-:W-:Y:S02]  /*0320*/  @!P0 IADD3 R11, PT, PT, R11, -R16, RZ ;  /* 0x800000100b0b8210 */ /* 0x000fe40007ffe0ff */
[----:B------:R-:W-:Y:S02]  /*0330*/  ISETP.NE.AND P0, PT, R10, RZ, PT ;  /* 0x000000ff0a00720c */ /* 0x000fe40003f05270 */
[----:B------:R-:W-:-:S13]  /*0340*/  ISETP.GT.U32.AND P1, PT, R16, R11, PT ;  /* 0x0000000b1000720c */ /* 0x000fda0003f24070 */
[----:B------:R-:W-:-:S05]  /*0350*/  @!P1 IADD3 R11, PT, PT, R11, -R16, RZ ;  /* 0x800000100b0b9210 */ /* 0x000fca0007ffe0ff */
[----:B------:R-:W-:Y:S01]  /*0360*/  IMAD.MOV.U32 R12, RZ, RZ, R11 ;  /* 0x000000ffff0c7224 */ /* 0x000fe200078e000b */
[----:B------:R-:W-:-:S04]  /*0370*/  SHF.L.U32 R11, R0, 0x1, RZ ;  /* 0x00000001000b7819 */ /* 0x000fc800000006ff */
[----:B------:R-:W-:Y:S01]  /*0380*/  @!P2 IADD3 R12, PT, PT, -R12, RZ, RZ ;  /* 0x000000ff0c0ca210 */ /* 0x000fe20007ffe1ff */
[----:B0-----:R-:W-:Y:S01]  /*0390*/  IMAD.WIDE R8, R11, 0x4, R8 ;  /* 0x000000040b087825 */ /* 0x001fe200078e0208 */
[----:B------:R-:W-:-:S04]  /*03a0*/  @!P0 LOP3.LUT R12, RZ, R10, RZ, 0x33, !PT ;  /* 0x0000000aff0c8212 */ /* 0x000fc800078e33ff */
[----:B------:R-:W-:Y:S01]  /*03b0*/  ISETP.GE.AND P0, PT, R12, R3, PT ;  /* 0x000000030c00720c */ /* 0x000fe20003f06270 */
[----:B------:R0:W-:-:S12]  /*03c0*/  STG.E desc[UR4][R8.64], R7 ;  /* 0x0000000708007986 */ /* 0x0001d8000c101904 */
[----:B0-----:R-:W-:Y:S05]  /*03d0*/  @P0 EXIT ;  /* 0x000000000000094d */ /* 0x001fea0003800000 */
[----:B------:R-:W0:Y:S01]  /*03e0*/  LDCU.64 UR6, c[0x0][0x390] ;  /* 0x00007200ff0677ac */ /* 0x000e220008000a00 */
[----:B------:R-:W-:Y:S02]  /*03f0*/  SHF.R.S32.HI R3, RZ, 0x1f, R12 ;  /* 0x0000001fff037819 */ /* 0x000fe4000001140c */
[----:B------:R-:W-:-:S04]  /*0400*/  IADD3 R0, P0, PT, R12, R2, RZ ;  /* 0x000000020c007210 */ /* 0x000fc80007f1e0ff */
[----:B------:R-:W-:Y:S02]  /*0410*/  LEA.HI.X.SX32 R3, R2, R3, 0x1, P0 ;  /* 0x0000000302037211 */ /* 0x000fe400000f0eff */
[----:B0-----:R-:W-:-:S04]  /*0420*/  LEA R2, P0, R0, UR6, 0x2 ;  /* 0x0000000600027c11 */ /* 0x001fc8000f8010ff */
[----:B------:R-:W-:-:S06]  /*0430*/  LEA.HI.X R3, R0, UR7, R3, 0x2, P0 ;  /* 0x0000000700037c11 */ /* 0x000fcc00080f1403 */
[----:B------:R-:W2:Y:S02]  /*0440*/  LDG.E R3, desc[UR4][R2.64] ;  /* 0x0000000402037981 */ /* 0x000ea4000c1e1900 */
[----:B--2---:R-:W-:-:S06]  /*0450*/  IMAD.WIDE R4, R3, 0x4, R4 ;  /* 0x0000000403047825 */ /* 0x004fcc00078e0204 */
[----:B------:R-:W2:Y:S02]  /*0460*/  LDG.E R5, desc[UR4][R4.64] ;  /* 0x0000000404057981 */ /* 0x000ea4000c1e1900 */
[----:B--2---:R-:W-:-:S05]  /*0470*/  FADD R7, -R6, R5 ;  /* 0x0000000506077221 */ /* 0x004fca0000000100 */
[----:B------:R-:W-:Y:S01]  /*0480*/  STG.E desc[UR4][R8.64+0x4], R7 ;  /* 0x0000040708007986 */ /* 0x000fe2000c101904 */
[----:B------:R-:W-:Y:S05]  /*0490*/  EXIT ;  /* 0x000000000000794d */ /* 0x000fea0003800000 */
.L_x_33:
        /* <DEDUP_REMOVED lines=14> */
.L_x_35:


//--------------------- .nv.shared.reserved.0     --------------------------
	.section	.nv.shared.reserved.0,"aw",@nobits
	.weak		__nv_reservedSMEM_offset_0_alias
	.size		__nv_reservedSMEM_offset_0_alias, 0, 64
	.other		__nv_reservedSMEM_offset_0_alias,@"STO_CUDA_RESERVED_SHARED STV_DEFAULT"
__nv_reservedSMEM_offset_0_alias:
	.zero		0
	.zero		64


//--------------------- .nv.constant0._ZN2ot12ComputeAlphaEPKfPKiS3_S3_iiPiPfS5_ --------------------------
	.section	.nv.constant0._ZN2ot12ComputeAlphaEPKfPKiS3_S3_iiPiPfS5_,"a",@progbits
	.sectionflags	@""
	.align	4
.nv.constant0._ZN2ot12ComputeAlphaEPKfPKiS3_S3_iiPiPfS5_:
	.zero		960


//--------------------- .nv.constant0._ZN2ot15ComputeLogProbsEPKfS1_PKiS3_iS3_S3_iiiPf --------------------------
	.section	.nv.constant0._ZN2ot15ComputeLogProbsEPKfS1_PKiS3_iS3_S3_iiiPf,"a",@progbits
	.sectionflags	@""
	.align	4
.nv.constant0._ZN2ot15ComputeLogProbsEPKfS1_PKiS3_iS3_S3_iiiPf:
	.zero		976


//--------------------- SYMBOLS --------------------------

	.type		.nv.reservedSmem.offset0,@object
	.size		.nv.reservedSmem.offset0,0x4
